//
// Generated by NVIDIA NVVM Compiler
//
// Compiler Build ID: CL-36424714
// Cuda compilation tools, release 13.0, V13.0.88
// Based on NVVM 20.0.0
//

.version 9.0
.target sm_100
.address_size 64

	// .globl	_Z15fwtBatch1KernelPdS_i
.extern .shared .align 16 .b8 d_data[];

.visible .entry _Z15fwtBatch1KernelPdS_i(
	.param .u64 .ptr .align 1 _Z15fwtBatch1KernelPdS_i_param_0,
	.param .u64 .ptr .align 1 _Z15fwtBatch1KernelPdS_i_param_1,
	.param .u32 _Z15fwtBatch1KernelPdS_i_param_2
)
{
	.reg .pred 	%p<15>;
	.reg .b32 	%r<85>;
	.reg .b64 	%rd<14>;
	.reg .b64 	%fd<35>;

	ld.param.u64 	%rd4, [_Z15fwtBatch1KernelPdS_i_param_0];
	ld.param.u64 	%rd5, [_Z15fwtBatch1KernelPdS_i_param_1];
	ld.param.u32 	%r33, [_Z15fwtBatch1KernelPdS_i_param_2];
	mov.b32 	%r34, 1;
	shl.b32 	%r1, %r34, %r33;
	mov.u32 	%r35, %ctaid.x;
	shl.b32 	%r36, %r35, %r33;
	cvt.s64.s32 	%rd1, %r36;
	mov.u32 	%r84, %tid.x;
	setp.ge.s32 	%p1, %r84, %r1;
	@%p1 bra 	$L__BB0_3;
	mov.u32 	%r3, %ntid.x;
	cvta.to.global.u64 	%rd2, %rd5;
	mov.u32 	%r38, d_data;
	mov.u32 	%r77, %r84;
$L__BB0_2:
	cvt.s64.s32 	%rd6, %r77;
	add.s64 	%rd7, %rd6, %rd1;
	shl.b64 	%rd8, %rd7, 3;
	add.s64 	%rd9, %rd2, %rd8;
	ld.global.f64 	%fd1, [%rd9];
	shl.b32 	%r37, %r77, 3;
	add.s32 	%r39, %r38, %r37;
	st.shared.f64 	[%r39], %fd1;
	add.s32 	%r77, %r77, %r3;
	setp.lt.s32 	%p2, %r77, %r1;
	@%p2 bra 	$L__BB0_2;
$L__BB0_3:
	shr.s32 	%r78, %r1, 2;
	setp.lt.s32 	%p3, %r78, 1;
	@%p3 bra 	$L__BB0_5;
$L__BB0_4:
	add.s32 	%r40, %r78, -1;
	and.b32  	%r41, %r40, %r84;
	sub.s32 	%r42, %r84, %r41;
	shl.b32 	%r43, %r42, 2;
	add.s32 	%r44, %r43, %r41;
	bar.sync 	0;
	shl.b32 	%r45, %r44, 3;
	mov.u32 	%r46, d_data;
	add.s32 	%r47, %r46, %r45;
	ld.shared.f64 	%fd2, [%r47];
	shl.b32 	%r48, %r78, 3;
	add.s32 	%r49, %r47, %r48;
	ld.shared.f64 	%fd3, [%r49];
	add.s32 	%r50, %r49, %r48;
	ld.shared.f64 	%fd4, [%r50];
	add.s32 	%r51, %r50, %r48;
	ld.shared.f64 	%fd5, [%r51];
	add.f64 	%fd6, %fd2, %fd4;
	sub.f64 	%fd7, %fd2, %fd4;
	add.f64 	%fd8, %fd3, %fd5;
	sub.f64 	%fd9, %fd3, %fd5;
	add.f64 	%fd10, %fd6, %fd8;
	st.shared.f64 	[%r47], %fd10;
	sub.f64 	%fd11, %fd6, %fd8;
	st.shared.f64 	[%r49], %fd11;
	add.f64 	%fd12, %fd7, %fd9;
	st.shared.f64 	[%r50], %fd12;
	sub.f64 	%fd13, %fd7, %fd9;
	st.shared.f64 	[%r51], %fd13;
	shr.u32 	%r8, %r78, 2;
	setp.gt.u32 	%p4, %r78, 3;
	mov.u32 	%r78, %r8;
	@%p4 bra 	$L__BB0_4;
$L__BB0_5:
	and.b32  	%r52, %r33, 1;
	setp.eq.b32 	%p5, %r52, 1;
	not.pred 	%p6, %p5;
	@%p6 bra 	$L__BB0_13;
	bar.sync 	0;
	shr.s32 	%r9, %r1, 1;
	setp.ge.s32 	%p7, %r84, %r9;
	@%p7 bra 	$L__BB0_13;
	mov.u32 	%r10, %ntid.x;
	add.s32 	%r53, %r84, %r10;
	max.u32 	%r54, %r9, %r53;
	setp.lt.u32 	%p8, %r53, %r9;
	selp.u32 	%r55, 1, 0, %p8;
	add.s32 	%r56, %r53, %r55;
	sub.s32 	%r57, %r54, %r56;
	div.u32 	%r58, %r57, %r10;
	add.s32 	%r11, %r58, %r55;
	and.b32  	%r59, %r11, 3;
	setp.eq.s32 	%p9, %r59, 3;
	mov.u32 	%r83, %r84;
	@%p9 bra 	$L__BB0_10;
	add.s32 	%r60, %r11, 1;
	and.b32  	%r61, %r60, 3;
	shl.b32 	%r62, %r84, 4;
	mov.u32 	%r63, d_data;
	add.s32 	%r80, %r63, %r62;
	shl.b32 	%r13, %r10, 4;
	neg.s32 	%r79, %r61;
	mad.lo.s32 	%r83, %r10, %r61, %r84;
$L__BB0_9:
	.pragma "nounroll";
	ld.shared.v2.f64 	{%fd14, %fd15}, [%r80];
	add.f64 	%fd16, %fd14, %fd15;
	sub.f64 	%fd17, %fd14, %fd15;
	st.shared.v2.f64 	[%r80], {%fd16, %fd17};
	add.s32 	%r80, %r80, %r13;
	add.s32 	%r79, %r79, 1;
	setp.ne.s32 	%p10, %r79, 0;
	@%p10 bra 	$L__BB0_9;
$L__BB0_10:
	setp.lt.u32 	%p11, %r11, 3;
	@%p11 bra 	$L__BB0_13;
	shl.b32 	%r21, %r83, 4;
	shl.b32 	%r22, %r10, 6;
	shl.b32 	%r65, %r10, 5;
	add.s32 	%r23, %r65, %r21;
	mad.lo.s32 	%r24, %r10, 48, %r21;
	shl.b32 	%r66, %r10, 4;
	add.s32 	%r25, %r66, %r21;
	mov.u32 	%r82, d_data;
$L__BB0_12:
	add.s32 	%r67, %r82, %r21;
	ld.shared.v2.f64 	{%fd18, %fd19}, [%r67];
	add.f64 	%fd20, %fd18, %fd19;
	sub.f64 	%fd21, %fd18, %fd19;
	st.shared.v2.f64 	[%r67], {%fd20, %fd21};
	add.s32 	%r68, %r83, %r10;
	add.s32 	%r69, %r82, %r25;
	ld.shared.v2.f64 	{%fd22, %fd23}, [%r69];
	add.f64 	%fd24, %fd22, %fd23;
	sub.f64 	%fd25, %fd22, %fd23;
	st.shared.v2.f64 	[%r69], {%fd24, %fd25};
	add.s32 	%r70, %r68, %r10;
	add.s32 	%r71, %r82, %r23;
	ld.shared.v2.f64 	{%fd26, %fd27}, [%r71];
	add.f64 	%fd28, %fd26, %fd27;
	sub.f64 	%fd29, %fd26, %fd27;
	st.shared.v2.f64 	[%r71], {%fd28, %fd29};
	add.s32 	%r72, %r70, %r10;
	add.s32 	%r73, %r82, %r24;
	ld.shared.v2.f64 	{%fd30, %fd31}, [%r73];
	add.f64 	%fd32, %fd30, %fd31;
	sub.f64 	%fd33, %fd30, %fd31;
	st.shared.v2.f64 	[%r73], {%fd32, %fd33};
	add.s32 	%r83, %r72, %r10;
	add.s32 	%r82, %r82, %r22;
	setp.lt.s32 	%p12, %r83, %r9;
	@%p12 bra 	$L__BB0_12;
$L__BB0_13:
	setp.ge.s32 	%p13, %r84, %r1;
	bar.sync 	0;
	@%p13 bra 	$L__BB0_16;
	mov.u32 	%r30, %ntid.x;
	cvta.to.global.u64 	%rd3, %rd4;
	mov.u32 	%r75, d_data;
$L__BB0_15:
	shl.b32 	%r74, %r84, 3;
	add.s32 	%r76, %r75, %r74;
	ld.shared.f64 	%fd34, [%r76];
	cvt.s64.s32 	%rd10, %r84;
	add.s64 	%rd11, %rd10, %rd1;
	shl.b64 	%rd12, %rd11, 3;
	add.s64 	%rd13, %rd3, %rd12;
	st.global.f64 	[%rd13], %fd34;
	add.s32 	%r84, %r84, %r30;
	setp.lt.s32 	%p14, %r84, %r1;
	@%p14 bra 	$L__BB0_15;
$L__BB0_16:
	ret;

}
	// .globl	_Z15fwtBatch2KernelPdS_i
.visible .entry _Z15fwtBatch2KernelPdS_i(
	.param .u64 .ptr .align 1 _Z15fwtBatch2KernelPdS_i_param_0,
	.param .u64 .ptr .align 1 _Z15fwtBatch2KernelPdS_i_param_1,
	.param .u32 _Z15fwtBatch2KernelPdS_i_param_2
)
{
	.reg .b32 	%r<16>;
	.reg .b64 	%rd<18>;
	.reg .b64 	%fd<13>;

	ld.param.u64 	%rd1, [_Z15fwtBatch2KernelPdS_i_param_0];
	ld.param.u64 	%rd2, [_Z15fwtBatch2KernelPdS_i_param_1];
	ld.param.u32 	%r1, [_Z15fwtBatch2KernelPdS_i_param_2];
	cvta.to.global.u64 	%rd3, %rd1;
	cvta.to.global.u64 	%rd4, %rd2;
	mov.u32 	%r2, %ctaid.x;
	mov.u32 	%r3, %ntid.x;
	mov.u32 	%r4, %tid.x;
	mad.lo.s32 	%r5, %r2, %r3, %r4;
	mov.u32 	%r6, %nctaid.x;
	mov.u32 	%r7, %ctaid.y;
	mul.lo.s32 	%r8, %r6, %r3;
	mul.lo.s32 	%r9, %r8, %r7;
	shl.b32 	%r10, %r9, 2;
	cvt.u64.u32 	%rd5, %r10;
	add.s32 	%r11, %r1, -1;
	and.b32  	%r12, %r11, %r5;
	sub.s32 	%r13, %r5, %r12;
	shl.b32 	%r14, %r13, 2;
	add.s32 	%r15, %r14, %r12;
	cvt.s64.s32 	%rd6, %r15;
	add.s64 	%rd7, %rd5, %rd6;
	shl.b64 	%rd8, %rd7, 3;
	add.s64 	%rd9, %rd4, %rd8;
	ld.global.f64 	%fd1, [%rd9];
	mul.wide.s32 	%rd10, %r1, 8;
	add.s64 	%rd11, %rd9, %rd10;
	ld.global.f64 	%fd2, [%rd11];
	add.s64 	%rd12, %rd11, %rd10;
	ld.global.f64 	%fd3, [%rd12];
	add.s64 	%rd13, %rd12, %rd10;
	ld.global.f64 	%fd4, [%rd13];
	add.f64 	%fd5, %fd1, %fd3;
	sub.f64 	%fd6, %fd1, %fd3;
	add.f64 	%fd7, %fd2, %fd4;
	sub.f64 	%fd8, %fd2, %fd4;
	add.f64 	%fd9, %fd5, %fd7;
	add.s64 	%rd14, %rd3, %rd8;
	st.global.f64 	[%rd14], %fd9;
	sub.f64 	%fd10, %fd5, %fd7;
	add.s64 	%rd15, %rd14, %rd10;
	st.global.f64 	[%rd15], %fd10;
	add.f64 	%fd11, %fd6, %fd8;
	add.s64 	%rd16, %rd15, %rd10;
	st.global.f64 	[%rd16], %fd11;
	sub.f64 	%fd12, %fd6, %fd8;
	add.s64 	%rd17, %rd16, %rd10;
	st.global.f64 	[%rd17], %fd12;
	ret;

}
	// .globl	_Z14modulateKernelPdS_i
.visible .entry _Z14modulateKernelPdS_i(
	.param .u64 .ptr .align 1 _Z14modulateKernelPdS_i_param_0,
	.param .u64 .ptr .align 1 _Z14modulateKernelPdS_i_param_1,
	.param .u32 _Z14modulateKernelPdS_i_param_2
)
{
	.reg .pred 	%p<7>;
	.reg .b32 	%r<31>;
	.reg .b64 	%rd<18>;
	.reg .b64 	%fd<23>;

	ld.param.u64 	%rd3, [_Z14modulateKernelPdS_i_param_0];
	ld.param.u64 	%rd4, [_Z14modulateKernelPdS_i_param_1];
	ld.param.u32 	%r12, [_Z14modulateKernelPdS_i_param_2];
	cvta.to.global.u64 	%rd1, %rd3;
	cvta.to.global.u64 	%rd2, %rd4;
	mov.u32 	%r13, %ctaid.x;
	mov.u32 	%r14, %ntid.x;
	mov.u32 	%r15, %tid.x;
	mad.lo.s32 	%r29, %r13, %r14, %r15;
	mov.u32 	%r16, %nctaid.x;
	mul.lo.s32 	%r2, %r14, %r16;
	cvt.rn.f64.s32 	%fd2, %r12;
	rcp.rn.f64 	%fd1, %fd2;
	setp.ge.s32 	%p1, %r29, %r12;
	@%p1 bra 	$L__BB2_7;
	add.s32 	%r17, %r29, %r2;
	max.s32 	%r18, %r12, %r17;
	setp.lt.s32 	%p2, %r17, %r12;
	selp.u32 	%r19, 1, 0, %p2;
	add.s32 	%r20, %r17, %r19;
	sub.s32 	%r21, %r18, %r20;
	div.u32 	%r22, %r21, %r2;
	add.s32 	%r3, %r22, %r19;
	and.b32  	%r23, %r3, 3;
	setp.eq.s32 	%p3, %r23, 3;
	@%p3 bra 	$L__BB2_4;
	add.s32 	%r24, %r3, 1;
	and.b32  	%r25, %r24, 3;
	neg.s32 	%r27, %r25;
$L__BB2_3:
	.pragma "nounroll";
	mul.wide.s32 	%rd5, %r29, 8;
	add.s64 	%rd6, %rd1, %rd5;
	add.s64 	%rd7, %rd2, %rd5;
	ld.global.f64 	%fd3, [%rd7];
	mul.f64 	%fd4, %fd1, %fd3;
	ld.global.f64 	%fd5, [%rd6];
	mul.f64 	%fd6, %fd5, %fd4;
	st.global.f64 	[%rd6], %fd6;
	add.s32 	%r29, %r29, %r2;
	add.s32 	%r27, %r27, 1;
	setp.ne.s32 	%p4, %r27, 0;
	@%p4 bra 	$L__BB2_3;
$L__BB2_4:
	setp.lt.u32 	%p5, %r3, 3;
	@%p5 bra 	$L__BB2_7;
	mul.wide.s32 	%rd11, %r2, 8;
	shl.b32 	%r26, %r2, 2;
$L__BB2_6:
	mul.wide.s32 	%rd8, %r29, 8;
	add.s64 	%rd9, %rd2, %rd8;
	ld.global.f64 	%fd7, [%rd9];
	mul.f64 	%fd8, %fd1, %fd7;
	add.s64 	%rd10, %rd1, %rd8;
	ld.global.f64 	%fd9, [%rd10];
	mul.f64 	%fd10, %fd9, %fd8;
	st.global.f64 	[%rd10], %fd10;
	add.s64 	%rd12, %rd9, %rd11;
	ld.global.f64 	%fd11, [%rd12];
	mul.f64 	%fd12, %fd1, %fd11;
	add.s64 	%rd13, %rd10, %rd11;
	ld.global.f64 	%fd13, [%rd13];
	mul.f64 	%fd14, %fd13, %fd12;
	st.global.f64 	[%rd13], %fd14;
	add.s64 	%rd14, %rd12, %rd11;
	ld.global.f64 	%fd15, [%rd14];
	mul.f64 	%fd16, %fd1, %fd15;
	add.s64 	%rd15, %rd13, %rd11;
	ld.global.f64 	%fd17, [%rd15];
	mul.f64 	%fd18, %fd17, %fd16;
	st.global.f64 	[%rd15], %fd18;
	add.s64 	%rd16, %rd14, %rd11;
	ld.global.f64 	%fd19, [%rd16];
	mul.f64 	%fd20, %fd1, %fd19;
	add.s64 	%rd17, %rd15, %rd11;
	ld.global.f64 	%fd21, [%rd17];
	mul.f64 	%fd22, %fd21, %fd20;
	st.global.f64 	[%rd17], %fd22;
	add.s32 	%r29, %r26, %r29;
	setp.lt.s32 	%p6, %r29, %r12;
	@%p6 bra 	$L__BB2_6;
$L__BB2_7:
	ret;

}


// ===== COMPILED SASS (sm_100) =====

	.target	sm_100

	.elftype	@"ET_EXEC"


//--------------------- .note.nv.tkinfo           --------------------------
	.section	.note.nv.tkinfo,"",@"SHT_NOTE"
	.sectionflags	@"SHF_NOTE_NV_TKINFO"
	.tkinfo
        /*0018*/ 	.word	0x00000002
        /*0030*/ 	.string	""
        /*0030*/ 	.string	"ptxas"
        /*0030*/ 	.string	"Cuda compilation tools, release 13.0, V13.0.88"
        /*0030*/ 	.string	"Build cuda_13.0.r13.0/compiler.36424714_0"
        /*0030*/ 	.string	"-arch sm_100 -m 64 "



//--------------------- .note.nv.cuinfo           --------------------------
	.section	.note.nv.cuinfo,"",@"SHT_NOTE"
	.sectionflags	@"SHF_NOTE_NV_CUINFO"
        /*0018*/ 	.short	0x0002
        /*001a*/ 	.short	0x0064
        /*001c*/ 	.short	0x0082
	.zero		2


//--------------------- .nv.info                  --------------------------
	.section	.nv.info,"",@"SHT_CUDA_INFO"
	.align	4


	//----- nvinfo : EIATTR_REGCOUNT
	.align		4
        /*0000*/ 	.byte	0x04, 0x2f
        /*0002*/ 	.short	(.L_1 - .L_0)
	.align		4
.L_0:
        /*0004*/ 	.word	index@(_Z15fwtBatch1KernelPdS_i)
        /*0008*/ 	.word	0x00000020


	//----- nvinfo : EIATTR_FRAME_SIZE
	.align		4
.L_1:
        /*000c*/ 	.byte	0x04, 0x11
        /*000e*/ 	.short	(.L_3 - .L_2)
	.align		4
.L_2:
        /*0010*/ 	.word	index@(_Z15fwtBatch1KernelPdS_i)
        /*0014*/ 	.word	0x00000000


	//----- nvinfo : EIATTR_REGCOUNT
	.align		4
.L_3:
        /*0018*/ 	.byte	0x04, 0x2f
        /*001a*/ 	.short	(.L_5 - .L_4)
	.align		4
.L_4:
        /*001c*/ 	.word	index@(_Z15fwtBatch2KernelPdS_i)
        /*0020*/ 	.word	0x0000001a


	//----- nvinfo : EIATTR_FRAME_SIZE
	.align		4
.L_5:
        /*0024*/ 	.byte	0x04, 0x11
        /*0026*/ 	.short	(.L_7 - .L_6)
	.align		4
.L_6:
        /*0028*/ 	.word	index@(_Z15fwtBatch2KernelPdS_i)
        /*002c*/ 	.word	0x00000000


	//----- nvinfo : EIATTR_REGCOUNT
	.align		4
.L_7:
        /*0030*/ 	.byte	0x04, 0x2f
        /*0032*/ 	.short	(.L_9 - .L_8)
	.align		4
.L_8:
        /*0034*/ 	.word	index@(_Z14modulateKernelPdS_i)
        /*0038*/ 	.word	0x0000001a


	//----- nvinfo : EIATTR_FRAME_SIZE
	.align		4
.L_9:
        /*003c*/ 	.byte	0x04, 0x11
        /*003e*/ 	.short	(.L_11 - .L_10)
	.align		4
.L_10:
        /*0040*/ 	.word	index@($__internal_0_$__cuda_sm20_dblrcp_rn_slowpath_v3)
        /*0044*/ 	.word	0x00000000


	//----- nvinfo : EIATTR_FRAME_SIZE
	.align		4
.L_11:
        /*0048*/ 	.byte	0x04, 0x11
        /*004a*/ 	.short	(.L_13 - .L_12)
	.align		4
.L_12:
        /*004c*/ 	.word	index@(_Z14modulateKernelPdS_i)
        /*0050*/ 	.word	0x00000000


	//----- nvinfo : EIATTR_MIN_STACK_SIZE
	.align		4
.L_13:
        /*0054*/ 	.byte	0x04, 0x12
        /*0056*/ 	.short	(.L_15 - .L_14)
	.align		4
.L_14:
        /*0058*/ 	.word	index@(_Z14modulateKernelPdS_i)
        /*005c*/ 	.word	0x00000000


	//----- nvinfo : EIATTR_MIN_STACK_SIZE
	.align		4
.L_15:
        /*0060*/ 	.byte	0x04, 0x12
        /*0062*/ 	.short	(.L_17 - .L_16)
	.align		4
.L_16:
        /*0064*/ 	.word	index@(_Z15fwtBatch2KernelPdS_i)
        /*0068*/ 	.word	0x00000000


	//----- nvinfo : EIATTR_MIN_STACK_SIZE
	.align		4
.L_17:
        /*006c*/ 	.byte	0x04, 0x12
        /*006e*/ 	.short	(.L_19 - .L_18)
	.align		4
.L_18:
        /*0070*/ 	.word	index@(_Z15fwtBatch1KernelPdS_i)
        /*0074*/ 	.word	0x00000000
.L_19:


//--------------------- .nv.compat                --------------------------
	.section	.nv.compat,"",@"SHT_CUDA_COMPAT_INFO"
	.align	4
        /*0000*/ 	.byte	0x02, 0x09, 0x00, 0x00, 0x02, 0x02, 0x01, 0x00, 0x02, 0x05, 0x05, 0x00, 0x03, 0x07, 0x01, 0x01
        /*0010*/ 	.byte	0x02, 0x03, 0x00, 0x00, 0x02, 0x06, 0x01, 0x00, 0x04, 0x0b, 0x08, 0x00, 0x01, 0x00, 0x00, 0x00
        /*0020*/ 	.byte	0x00, 0x00, 0x00, 0x00


//--------------------- .nv.info._Z14modulateKernelPdS_i --------------------------
	.section	.nv.info._Z14modulateKernelPdS_i,"",@"SHT_CUDA_INFO"
	.sectionflags	@""
	.align	4


	//----- nvinfo : EIATTR_CUDA_API_VERSION
	.align		4
        /*0000*/ 	.byte	0x04, 0x37
        /*0002*/ 	.short	(.L_21 - .L_20)
.L_20:
        /*0004*/ 	.word	0x00000082


	//----- nvinfo : EIATTR_KPARAM_INFO
	.align		4
.L_21:
        /*0008*/ 	.byte	0x04, 0x17
        /*000a*/ 	.short	(.L_23 - .L_22)
.L_22:
        /*000c*/ 	.word	0x00000000
        /*0010*/ 	.short	0x0002
        /*0012*/ 	.short	0x0010
        /*0014*/ 	.byte	0x00, 0xf0, 0x11, 0x00


	//----- nvinfo : EIATTR_KPARAM_INFO
	.align		4
.L_23:
        /*0018*/ 	.byte	0x04, 0x17
        /*001a*/ 	.short	(.L_25 - .L_24)
.L_24:
        /*001c*/ 	.word	0x00000000
        /*0020*/ 	.short	0x0001
        /*0022*/ 	.short	0x0008
        /*0024*/ 	.byte	0x00, 0xf5, 0x21, 0x00


	//----- nvinfo : EIATTR_KPARAM_INFO
	.align		4
.L_25:
        /*0028*/ 	.byte	0x04, 0x17
        /*002a*/ 	.short	(.L_27 - .L_26)
.L_26:
        /*002c*/ 	.word	0x00000000
        /*0030*/ 	.short	0x0000
        /*0032*/ 	.short	0x0000
        /*0034*/ 	.byte	0x00, 0xf5, 0x21, 0x00


	//----- nvinfo : EIATTR_SPARSE_MMA_MASK
	.align		4
.L_27:
        /*0038*/ 	.byte	0x03, 0x50
        /*003a*/ 	.short	0x0000


	//----- nvinfo : EIATTR_MAXREG_COUNT
	.align		4
        /*003c*/ 	.byte	0x03, 0x1b
        /*003e*/ 	.short	0x00ff


	//----- nvinfo : EIATTR_MERCURY_ISA_VERSION
	.align		4
        /*0040*/ 	.byte	0x03, 0x5f
        /*0042*/ 	.short	0x0101


	//----- nvinfo : EIATTR_VRC_CTA_INIT_COUNT
	.align		4
        /*0044*/ 	.byte	0x02, 0x4a
	.zero		1
	.zero		1


	//----- nvinfo : EIATTR_EXIT_INSTR_OFFSETS
	.align		4
        /*0048*/ 	.byte	0x04, 0x1c
        /*004a*/ 	.short	(.L_29 - .L_28)


	//   ....[0]....
.L_28:
        /*004c*/ 	.word	0x000001a0


	//   ....[1]....
        /*0050*/ 	.word	0x000004a0


	//   ....[2]....
        /*0054*/ 	.word	0x000006c0


	//----- nvinfo : EIATTR_CRS_STACK_SIZE
	.align		4
.L_29:
        /*0058*/ 	.byte	0x04, 0x1e
        /*005a*/ 	.short	(.L_31 - .L_30)
.L_30:
        /*005c*/ 	.word	0x00000000


	//----- nvinfo : EIATTR_CBANK_PARAM_SIZE
	.align		4
.L_31:
        /*0060*/ 	.byte	0x03, 0x19
        /*0062*/ 	.short	0x0014


	//----- nvinfo : EIATTR_PARAM_CBANK
	.align		4
        /*0064*/ 	.byte	0x04, 0x0a
        /*0066*/ 	.short	(.L_33 - .L_32)
	.align		4
.L_32:
        /*0068*/ 	.word	index@(.nv.constant0._Z14modulateKernelPdS_i)
        /*006c*/ 	.short	0x0380
        /*006e*/ 	.short	0x0014


	//----- nvinfo : EIATTR_SW_WAR
	.align		4
.L_33:
        /*0070*/ 	.byte	0x04, 0x36
        /*0072*/ 	.short	(.L_35 - .L_34)
.L_34:
        /*0074*/ 	.word	0x00000008
.L_35:


//--------------------- .nv.info._Z15fwtBatch2KernelPdS_i --------------------------
	.section	.nv.info._Z15fwtBatch2KernelPdS_i,"",@"SHT_CUDA_INFO"
	.sectionflags	@""
	.align	4


	//----- nvinfo : EIATTR_CUDA_API_VERSION
	.align		4
        /*0000*/ 	.byte	0x04, 0x37
        /*0002*/ 	.short	(.L_37 - .L_36)
.L_36:
        /*0004*/ 	.word	0x00000082


	//----- nvinfo : EIATTR_KPARAM_INFO
	.align		4
.L_37:
        /*0008*/ 	.byte	0x04, 0x17
        /*000a*/ 	.short	(.L_39 - .L_38)
.L_38:
        /*000c*/ 	.word	0x00000000
        /*0010*/ 	.short	0x0002
        /*0012*/ 	.short	0x0010
        /*0014*/ 	.byte	0x00, 0xf0, 0x11, 0x00


	//----- nvinfo : EIATTR_KPARAM_INFO
	.align		4
.L_39:
        /*0018*/ 	.byte	0x04, 0x17
        /*001a*/ 	.short	(.L_41 - .L_40)
.L_40:
        /*001c*/ 	.word	0x00000000
        /*0020*/ 	.short	0x0001
        /*0022*/ 	.short	0x0008
        /*0024*/ 	.byte	0x00, 0xf5, 0x21, 0x00


	//----- nvinfo : EIATTR_KPARAM_INFO
	.align		4
.L_41:
        /*0028*/ 	.byte	0x04, 0x17
        /*002a*/ 	.short	(.L_43 - .L_42)
.L_42:
        /*002c*/ 	.word	0x00000000
        /*0030*/ 	.short	0x0000
        /*0032*/ 	.short	0x0000
        /*0034*/ 	.byte	0x00, 0xf5, 0x21, 0x00


	//----- nvinfo : EIATTR_SPARSE_MMA_MASK
	.align		4
.L_43:
        /*0038*/ 	.byte	0x03, 0x50
        /*003a*/ 	.short	0x0000


	//----- nvinfo : EIATTR_MAXREG_COUNT
	.align		4
        /*003c*/ 	.byte	0x03, 0x1b
        /*003e*/ 	.short	0x00ff


	//----- nvinfo : EIATTR_MERCURY_ISA_VERSION
	.align		4
        /*0040*/ 	.byte	0x03, 0x5f
        /*0042*/ 	.short	0x0101


	//----- nvinfo : EIATTR_VRC_CTA_INIT_COUNT
	.align		4
        /*0044*/ 	.byte	0x02, 0x4a
	.zero		1
	.zero		1


	//----- nvinfo : EIATTR_EXIT_INSTR_OFFSETS
	.align		4
        /*0048*/ 	.byte	0x04, 0x1c
        /*004a*/ 	.short	(.L_45 - .L_44)


	//   ....[0]....
.L_44:
        /*004c*/ 	.word	0x000002e0


	//----- nvinfo : EIATTR_CBANK_PARAM_SIZE
	.align		4
.L_45:
        /*0050*/ 	.byte	0x03, 0x19
        /*0052*/ 	.short	0x0014


	//----- nvinfo : EIATTR_PARAM_CBANK
	.align		4
        /*0054*/ 	.byte	0x04, 0x0a
        /*0056*/ 	.short	(.L_47 - .L_46)
	.align		4
.L_46:
        /*0058*/ 	.word	index@(.nv.constant0._Z15fwtBatch2KernelPdS_i)
        /*005c*/ 	.short	0x0380
        /*005e*/ 	.short	0x0014


	//----- nvinfo : EIATTR_SW_WAR
	.align		4
.L_47:
        /*0060*/ 	.byte	0x04, 0x36
        /*0062*/ 	.short	(.L_49 - .L_48)
.L_48:
        /*0064*/ 	.word	0x00000008
.L_49:


//--------------------- .nv.info._Z15fwtBatch1KernelPdS_i --------------------------
	.section	.nv.info._Z15fwtBatch1KernelPdS_i,"",@"SHT_CUDA_INFO"
	.sectionflags	@""
	.align	4


	//----- nvinfo : EIATTR_CUDA_API_VERSION
	.align		4
        /*0000*/ 	.byte	0x04, 0x37
        /*0002*/ 	.short	(.L_51 - .L_50)
.L_50:
        /*0004*/ 	.word	0x00000082


	//----- nvinfo : EIATTR_KPARAM_INFO
	.align		4
.L_51:
        /*0008*/ 	.byte	0x04, 0x17
        /*000a*/ 	.short	(.L_53 - .L_52)
.L_52:
        /*000c*/ 	.word	0x00000000
        /*0010*/ 	.short	0x0002
        /*0012*/ 	.short	0x0010
        /*0014*/ 	.byte	0x00, 0xf0, 0x11, 0x00


	//----- nvinfo : EIATTR_KPARAM_INFO
	.align		4
.L_53:
        /*0018*/ 	.byte	0x04, 0x17
        /*001a*/ 	.short	(.L_55 - .L_54)
.L_54:
        /*001c*/ 	.word	0x00000000
        /*0020*/ 	.short	0x0001
        /*0022*/ 	.short	0x0008
        /*0024*/ 	.byte	0x00, 0xf5, 0x21, 0x00


	//----- nvinfo : EIATTR_KPARAM_INFO
	.align		4
.L_55:
        /*0028*/ 	.byte	0x04, 0x17
        /*002a*/ 	.short	(.L_57 - .L_56)
.L_56:
        /*002c*/ 	.word	0x00000000
        /*0030*/ 	.short	0x0000
        /*0032*/ 	.short	0x0000
        /*0034*/ 	.byte	0x00, 0xf5, 0x21, 0x00


	//----- nvinfo : EIATTR_SPARSE_MMA_MASK
	.align		4
.L_57:
        /*0038*/ 	.byte	0x03, 0x50
        /*003a*/ 	.short	0x0000


	//----- nvinfo : EIATTR_MAXREG_COUNT
	.align		4
        /*003c*/ 	.byte	0x03, 0x1b
        /*003e*/ 	.short	0x00ff


	//----- nvinfo : EIATTR_NUM_BARRIERS
	.align		4
        /*0040*/ 	.byte	0x02, 0x4c
        /*0042*/ 	.byte	0x01
	.zero		1


	//----- nvinfo : EIATTR_MERCURY_ISA_VERSION
	.align		4
        /*0044*/ 	.byte	0x03, 0x5f
        /*0046*/ 	.short	0x0101


	//----- nvinfo : EIATTR_VRC_CTA_INIT_COUNT
	.align		4
        /*0048*/ 	.byte	0x02, 0x4a
	.zero		1
	.zero		1


	//----- nvinfo : EIATTR_EXIT_INSTR_OFFSETS
	.align		4
        /*004c*/ 	.byte	0x04, 0x1c
        /*004e*/ 	.short	(.L_59 - .L_58)


	//   ....[0]....
.L_58:
        /*0050*/ 	.word	0x000009d0


	//   ....[1]....
        /*0054*/ 	.word	0x00000ad0


	//----- nvinfo : EIATTR_CRS_STACK_SIZE
	.align		4
.L_59:
        /*0058*/ 	.byte	0x04, 0x1e
        /*005a*/ 	.short	(.L_61 - .L_60)
.L_60:
        /*005c*/ 	.word	0x00000000


	//----- nvinfo : EIATTR_CBANK_PARAM_SIZE
	.align		4
.L_61:
        /*0060*/ 	.byte	0x03, 0x19
        /*0062*/ 	.short	0x0014


	//----- nvinfo : EIATTR_PARAM_CBANK
	.align		4
        /*0064*/ 	.byte	0x04, 0x0a
        /*0066*/ 	.short	(.L_63 - .L_62)
	.align		4
.L_62:
        /*0068*/ 	.word	index@(.nv.constant0._Z15fwtBatch1KernelPdS_i)
        /*006c*/ 	.short	0x0380
        /*006e*/ 	.short	0x0014


	//----- nvinfo : EIATTR_SW_WAR
	.align		4
.L_63:
        /*0070*/ 	.byte	0x04, 0x36
        /*0072*/ 	.short	(.L_65 - .L_64)
.L_64:
        /*0074*/ 	.word	0x00000008
.L_65:


//--------------------- .nv.callgraph             --------------------------
	.section	.nv.callgraph,"",@"SHT_CUDA_CALLGRAPH"
	.align	4
	.sectionentsize	8
	.align		4
        /*0000*/ 	.word	0x00000000
	.align		4
        /*0004*/ 	.word	0xffffffff
	.align		4
        /*0008*/ 	.word	0x00000000
	.align		4
        /*000c*/ 	.word	0xfffffffe
	.align		4
        /*0010*/ 	.word	0x00000000
	.align		4
        /*0014*/ 	.word	0xfffffffd
	.align		4
        /*0018*/ 	.word	0x00000000
	.align		4
        /*001c*/ 	.word	0xfffffffc


//--------------------- .text._Z14modulateKernelPdS_i --------------------------
	.section	.text._Z14modulateKernelPdS_i,"ax",@progbits
	.align	128
        .global         _Z14modulateKernelPdS_i
        .type           _Z14modulateKernelPdS_i,@function
        .size           _Z14modulateKernelPdS_i,(.L_x_23 - _Z14modulateKernelPdS_i)
        .other          _Z14modulateKernelPdS_i,@"STO_CUDA_ENTRY STV_DEFAULT"
_Z14modulateKernelPdS_i:
.text._Z14modulateKernelPdS_i:
[----:B------:R-:W-:Y:S01]  /*0000*/  LDC R1, c[0x0][0x37c] ;  /* 0x0000df00ff017b82 */ /* 0x000fe20000000800 */
[----:B------:R-:W0:Y:S01]  /*0010*/  LDCU UR4, c[0x0][0x390] ;  /* 0x00007200ff0477ac */ /* 0x000e220008000800 */
[----:B------:R-:W1:Y:S06]  /*0020*/  S2R R11, SR_TID.X ;  /* 0x00000000000b7919 */ /* 0x000e6c0000002100 */
[----:B------:R-:W1:Y:S01]  /*0030*/  LDC R0, c[0x0][0x360] ;  /* 0x0000d800ff007b82 */ /* 0x000e620000000800 */
[----:B------:R-:W2:Y:S01]  /*0040*/  LDCU UR5, c[0x0][0x370] ;  /* 0x00006e00ff0577ac */ /* 0x000ea20008000800 */
[----:B0-----:R-:W0:Y:S06]  /*0050*/  I2F.F64 R6, UR4 ;  /* 0x0000000400067d12 */ /* 0x001e2c0008201c00 */
[----:B------:R-:W1:Y:S02]  /*0060*/  S2UR UR4, SR_CTAID.X ;  /* 0x00000000000479c3 */ /* 0x000e640000002500 */
[----:B0-----:R-:W0:Y:S01]  /*0070*/  MUFU.RCP64H R3, R7 ;  /* 0x0000000700037308 */ /* 0x001e220000001800 */
[----:B------:R-:W-:-:S05]  /*0080*/  VIADD R2, R7, 0x300402 ;  /* 0x0030040207027836 */ /* 0x000fca0000000000 */
[----:B------:R-:W-:Y:S01]  /*0090*/  FSETP.GEU.AND P0, PT, |R2|, 5.8789094863358348022e-39, PT ;  /* 0x004004020200780b */ /* 0x000fe20003f0e200 */
[----:B0-----:R-:W-:-:S08]  /*00a0*/  DFMA R4, -R6, R2, 1 ;  /* 0x3ff000000604742b */ /* 0x001fd00000000102 */
[----:B------:R-:W-:-:S08]  /*00b0*/  DFMA R4, R4, R4, R4 ;  /* 0x000000040404722b */ /* 0x000fd00000000004 */
[----:B------:R-:W-:-:S08]  /*00c0*/  DFMA R4, R2, R4, R2 ;  /* 0x000000040204722b */ /* 0x000fd00000000002 */
[----:B------:R-:W-:-:S08]  /*00d0*/  DFMA R8, -R6, R4, 1 ;  /* 0x3ff000000608742b */ /* 0x000fd00000000104 */
[----:B------:R-:W-:Y:S01]  /*00e0*/  DFMA R2, R4, R8, R4 ;  /* 0x000000080402722b */ /* 0x000fe20000000004 */
[C---:B-1----:R-:W-:Y:S02]  /*00f0*/  IMAD R5, R0.reuse, UR4, R11 ;  /* 0x0000000400057c24 */ /* 0x042fe4000f8e020b */
[----:B--2---:R-:W-:Y:S01]  /*0100*/  IMAD R0, R0, UR5, RZ ;  /* 0x0000000500007c24 */ /* 0x004fe2000f8e02ff */
[----:B------:R-:W-:Y:S07]  /*0110*/  @P0 BRA `(.L_x_0) ;  /* 0x0000000000180947 */ /* 0x000fee0003800000 */
[----:B------:R-:W-:-:S05]  /*0120*/  LOP3.LUT R2, R7, 0x7fffffff, RZ, 0xc0, !PT ;  /* 0x7fffffff07027812 */ /* 0x000fca00078ec0ff */
[----:B------:R-:W-:Y:S01]  /*0130*/  VIADD R10, R2, 0xfff00000 ;  /* 0xfff00000020a7836 */ /* 0x000fe20000000000 */
[----:B------:R-:W-:-:S07]  /*0140*/  MOV R2, 0x160 ;  /* 0x0000016000027802 */ /* 0x000fce0000000f00 */
[----:B------:R-:W-:Y:S05]  /*0150*/  CALL.REL.NOINC `($__internal_0_$__cuda_sm20_dblrcp_rn_slowpath_v3) ;  /* 0x00000004005c7944 */ /* 0x000fea0003c00000 */
[----:B------:R-:W-:Y:S01]  /*0160*/  MOV R2, R8 ;  /* 0x0000000800027202 */ /* 0x000fe20000000f00 */
[----:B------:R-:W-:-:S07]  /*0170*/  IMAD.MOV.U32 R3, RZ, RZ, R9 ;  /* 0x000000ffff037224 */ /* 0x000fce00078e0009 */
.L_x_0:
[----:B------:R-:W0:Y:S02]  /*0180*/  LDCU UR6, c[0x0][0x390] ;  /* 0x00007200ff0677ac */ /* 0x000e240008000800 */
[----:B0-----:R-:W-:-:S13]  /*0190*/  ISETP.GE.AND P0, PT, R5, UR6, PT ;  /* 0x0000000605007c0c */ /* 0x001fda000bf06270 */
[----:B------:R-:W-:Y:S05]  /*01a0*/  @P0 EXIT ;  /* 0x000000000000094d */ /* 0x000fea0003800000 */
[----:B------:R-:W0:Y:S01]  /*01b0*/  I2F.U32.RP R10, R0 ;  /* 0x00000000000a7306 */ /* 0x000e220000209000 */
[C---:B------:R-:W-:Y:S01]  /*01c0*/  IMAD.IADD R4, R0.reuse, 0x1, R5 ;  /* 0x0000000100047824 */ /* 0x040fe200078e0205 */
[----:B------:R-:W-:Y:S01]  /*01d0*/  IADD3 R11, PT, PT, RZ, -R0, RZ ;  /* 0x80000000ff0b7210 */ /* 0x000fe20007ffe0ff */
[----:B------:R-:W1:Y:S01]  /*01e0*/  LDCU.64 UR4, c[0x0][0x358] ;  /* 0x00006b00ff0477ac */ /* 0x000e620008000a00 */
[----:B------:R-:W-:Y:S01]  /*01f0*/  ISETP.NE.U32.AND P2, PT, R0, RZ, PT ;  /* 0x000000ff0000720c */ /* 0x000fe20003f45070 */
[----:B------:R-:W-:Y:S01]  /*0200*/  BSSY.RECONVERGENT B0, `(.L_x_1) ;  /* 0x0000029000007945 */ /* 0x000fe20003800200 */
[C---:B------:R-:W-:Y:S02]  /*0210*/  ISETP.GE.AND P0, PT, R4.reuse, UR6, PT ;  /* 0x0000000604007c0c */ /* 0x040fe4000bf06270 */
[----:B------:R-:W-:Y:S02]  /*0220*/  VIMNMX R9, PT, PT, R4, UR6, !PT ;  /* 0x0000000604097c48 */ /* 0x000fe4000ffe0100 */
[----:B------:R-:W-:-:S04]  /*0230*/  SEL R8, RZ, 0x1, P0 ;  /* 0x00000001ff087807 */ /* 0x000fc80000000000 */
[----:B------:R-:W-:Y:S01]  /*0240*/  IADD3 R9, PT, PT, R9, -R4, -R8 ;  /* 0x8000000409097210 */ /* 0x000fe20007ffe808 */
[----:B0-----:R-:W0:Y:S02]  /*0250*/  MUFU.RCP R10, R10 ;  /* 0x0000000a000a7308 */ /* 0x001e240000001000 */
[----:B0-----:R-:W-:-:S06]  /*0260*/  VIADD R6, R10, 0xffffffe ;  /* 0x0ffffffe0a067836 */ /* 0x001fcc0000000000 */
[----:B------:R0:W2:Y:S02]  /*0270*/  F2I.FTZ.U32.TRUNC.NTZ R7, R6 ;  /* 0x0000000600077305 */ /* 0x0000a4000021f000 */
[----:B0-----:R-:W-:Y:S02]  /*0280*/  IMAD.MOV.U32 R6, RZ, RZ, RZ ;  /* 0x000000ffff067224 */ /* 0x001fe400078e00ff */
[----:B--2---:R-:W-:-:S04]  /*0290*/  IMAD R11, R11, R7, RZ ;  /* 0x000000070b0b7224 */ /* 0x004fc800078e02ff */
[----:B------:R-:W-:-:S06]  /*02a0*/  IMAD.HI.U32 R10, R7, R11, R6 ;  /* 0x0000000b070a7227 */ /* 0x000fcc00078e0006 */
[----:B------:R-:W-:-:S05]  /*02b0*/  IMAD.HI.U32 R7, R10, R9, RZ ;  /* 0x000000090a077227 */ /* 0x000fca00078e00ff */
[----:B------:R-:W-:-:S05]  /*02c0*/  IADD3 R4, PT, PT, -R7, RZ, RZ ;  /* 0x000000ff07047210 */ /* 0x000fca0007ffe1ff */
[----:B------:R-:W-:-:S05]  /*02d0*/  IMAD R9, R0, R4, R9 ;  /* 0x0000000400097224 */ /* 0x000fca00078e0209 */
[----:B------:R-:W-:-:S13]  /*02e0*/  ISETP.GE.U32.AND P0, PT, R9, R0, PT ;  /* 0x000000000900720c */ /* 0x000fda0003f06070 */
[----:B------:R-:W-:Y:S02]  /*02f0*/  @P0 IMAD.IADD R9, R9, 0x1, -R0 ;  /* 0x0000000109090824 */ /* 0x000fe400078e0a00 */
[----:B------:R-:W-:-:S03]  /*0300*/  @P0 VIADD R7, R7, 0x1 ;  /* 0x0000000107070836 */ /* 0x000fc60000000000 */
[----:B------:R-:W-:-:S13]  /*0310*/  ISETP.GE.U32.AND P1, PT, R9, R0, PT ;  /* 0x000000000900720c */ /* 0x000fda0003f26070 */
[----:B------:R-:W-:Y:S02]  /*0320*/  @P1 IADD3 R7, PT, PT, R7, 0x1, RZ ;  /* 0x0000000107071810 */ /* 0x000fe40007ffe0ff */
[----:B------:R-:W-:-:S05]  /*0330*/  @!P2 LOP3.LUT R7, RZ, R0, RZ, 0x33, !PT ;  /* 0x00000000ff07a212 */ /* 0x000fca00078e33ff */
[----:B------:R-:W-:-:S05]  /*0340*/  IMAD.IADD R4, R8, 0x1, R7 ;  /* 0x0000000108047824 */ /* 0x000fca00078e0207 */
[C---:B------:R-:W-:Y:S02]  /*0350*/  LOP3.LUT R6, R4.reuse, 0x3, RZ, 0xc0, !PT ;  /* 0x0000000304067812 */ /* 0x040fe400078ec0ff */
[----:B------:R-:W-:Y:S02]  /*0360*/  ISETP.GE.U32.AND P1, PT, R4, 0x3, PT ;  /* 0x000000030400780c */ /* 0x000fe40003f26070 */
[----:B------:R-:W-:-:S13]  /*0370*/  ISETP.NE.AND P0, PT, R6, 0x3, PT ;  /* 0x000000030600780c */ /* 0x000fda0003f05270 */
[----:B-1----:R-:W-:Y:S05]  /*0380*/  @!P0 BRA `(.L_x_2) ;  /* 0x0000000000408947 */ /* 0x002fea0003800000 */
[----:B------:R-:W0:Y:S01]  /*0390*/  LDC.64 R6, c[0x0][0x380] ;  /* 0x0000e000ff067b82 */ /* 0x000e220000000a00 */
[----:B------:R-:W-:-:S05]  /*03a0*/  VIADD R4, R4, 0x1 ;  /* 0x0000000104047836 */ /* 0x000fca0000000000 */
[----:B------:R-:W-:Y:S02]  /*03b0*/  LOP3.LUT R4, R4, 0x3, RZ, 0xc0, !PT ;  /* 0x0000000304047812 */ /* 0x000fe400078ec0ff */
[----:B------:R-:W1:Y:S02]  /*03c0*/  LDC.64 R8, c[0x0][0x388] ;  /* 0x0000e200ff087b82 */ /* 0x000e640000000a00 */
[----:B------:R-:W-:-:S07]  /*03d0*/  IADD3 R4, PT, PT, -R4, RZ, RZ ;  /* 0x000000ff04047210 */ /* 0x000fce0007ffe1ff */
.L_x_3:
[----:B-1----:R-:W-:-:S06]  /*03e0*/  IMAD.WIDE R12, R5, 0x8, R8 ;  /* 0x00000008050c7825 */ /* 0x002fcc00078e0208 */
[----:B--2---:R-:W2:Y:S01]  /*03f0*/  LDG.E.64 R12, desc[UR4][R12.64] ;  /* 0x000000040c0c7981 */ /* 0x004ea2000c1e1b00 */
[----:B0-----:R-:W-:-:S05]  /*0400*/  IMAD.WIDE R10, R5, 0x8, R6 ;  /* 0x00000008050a7825 */ /* 0x001fca00078e0206 */
[----:B------:R-:W3:Y:S01]  /*0410*/  LDG.E.64 R16, desc[UR4][R10.64] ;  /* 0x000000040a107981 */ /* 0x000ee2000c1e1b00 */
[----:B------:R-:W-:Y:S01]  /*0420*/  VIADD R4, R4, 0x1 ;  /* 0x0000000104047836 */ /* 0x000fe20000000000 */
[----:B------:R-:W-:-:S04]  /*0430*/  IADD3 R5, PT, PT, R0, R5, RZ ;  /* 0x0000000500057210 */ /* 0x000fc80007ffe0ff */
[----:B------:R-:W-:Y:S01]  /*0440*/  ISETP.NE.AND P0, PT, R4, RZ, PT ;  /* 0x000000ff0400720c */ /* 0x000fe20003f05270 */
[----:B--2---:R-:W-:-:S08]  /*0450*/  DMUL R14, R12, R2 ;  /* 0x000000020c0e7228 */ /* 0x004fd00000000000 */
[----:B---3--:R-:W-:-:S07]  /*0460*/  DMUL R14, R14, R16 ;  /* 0x000000100e0e7228 */ /* 0x008fce0000000000 */
[----:B------:R2:W-:Y:S01]  /*0470*/  STG.E.64 desc[UR4][R10.64], R14 ;  /* 0x0000000e0a007986 */ /* 0x0005e2000c101b04 */
[----:B------:R-:W-:Y:S05]  /*0480*/  @P0 BRA `(.L_x_3) ;  /* 0xfffffffc00d40947 */ /* 0x000fea000383ffff */
.L_x_2:
[----:B------:R-:W-:Y:S05]  /*0490*/  BSYNC.RECONVERGENT B0 ;  /* 0x0000000000007941 */ /* 0x000fea0003800200 */
.L_x_1:
[----:B------:R-:W-:Y:S05]  /*04a0*/  @!P1 EXIT ;  /* 0x000000000000994d */ /* 0x000fea0003800000 */
.L_x_4:
[----:B------:R-:W0:Y:S08]  /*04b0*/  LDC.64 R6, c[0x0][0x388] ;  /* 0x0000e200ff067b82 */ /* 0x000e300000000a00 */
[----:B-1----:R-:W1:Y:S01]  /*04c0*/  LDC.64 R8, c[0x0][0x380] ;  /* 0x0000e000ff087b82 */ /* 0x002e620000000a00 */
[----:B0-----:R-:W-:-:S05]  /*04d0*/  IMAD.WIDE R16, R5, 0x8, R6 ;  /* 0x0000000805107825 */ /* 0x001fca00078e0206 */
[----:B------:R-:W3:Y:S01]  /*04e0*/  LDG.E.64 R6, desc[UR4][R16.64] ;  /* 0x0000000410067981 */ /* 0x000ee2000c1e1b00 */
[----:B-1----:R-:W-:-:S05]  /*04f0*/  IMAD.WIDE R22, R5, 0x8, R8 ;  /* 0x0000000805167825 */ /* 0x002fca00078e0208 */
[----:B------:R-:W4:Y:S01]  /*0500*/  LDG.E.64 R8, desc[UR4][R22.64] ;  /* 0x0000000416087981 */ /* 0x000f22000c1e1b00 */
[----:B------:R-:W-:Y:S01]  /*0510*/  IMAD.WIDE R12, R0, 0x8, R22 ;  /* 0x00000008000c7825 */ /* 0x000fe200078e0216 */
[----:B---3--:R-:W-:-:S08]  /*0520*/  DMUL R6, R6, R2 ;  /* 0x0000000206067228 */ /* 0x008fd00000000000 */
[----:B----4-:R-:W-:Y:S01]  /*0530*/  DMUL R6, R6, R8 ;  /* 0x0000000806067228 */ /* 0x010fe20000000000 */
[----:B------:R-:W-:-:S06]  /*0540*/  IMAD.WIDE R8, R0, 0x8, R16 ;  /* 0x0000000800087825 */ /* 0x000fcc00078e0210 */
[----:B------:R0:W-:Y:S04]  /*0550*/  STG.E.64 desc[UR4][R22.64], R6 ;  /* 0x0000000616007986 */ /* 0x0001e8000c101b04 */
[----:B--2---:R-:W2:Y:S04]  /*0560*/  LDG.E.64 R10, desc[UR4][R8.64] ;  /* 0x00000004080a7981 */ /* 0x004ea8000c1e1b00 */
[----:B------:R-:W3:Y:S01]  /*0570*/  LDG.E.64 R14, desc[UR4][R12.64] ;  /* 0x000000040c0e7981 */ /* 0x000ee2000c1e1b00 */
[----:B------:R-:W-:Y:S01]  /*0580*/  IMAD.WIDE R18, R0, 0x8, R12 ;  /* 0x0000000800127825 */ /* 0x000fe200078e020c */
[----:B--2---:R-:W-:-:S08]  /*0590*/  DMUL R10, R10, R2 ;  /* 0x000000020a0a7228 */ /* 0x004fd00000000000 */
[----:B---3--:R-:W-:Y:S01]  /*05a0*/  DMUL R10, R10, R14 ;  /* 0x0000000e0a0a7228 */ /* 0x008fe20000000000 */
[----:B------:R-:W-:-:S06]  /*05b0*/  IMAD.WIDE R14, R0, 0x8, R8 ;  /* 0x00000008000e7825 */ /* 0x000fcc00078e0208 */
[----:B------:R1:W-:Y:S04]  /*05c0*/  STG.E.64 desc[UR4][R12.64], R10 ;  /* 0x0000000a0c007986 */ /* 0x0003e8000c101b04 */
[----:B------:R-:W2:Y:S04]  /*05d0*/  LDG.E.64 R16, desc[UR4][R14.64] ;  /* 0x000000040e107981 */ /* 0x000ea8000c1e1b00 */
[----:B------:R-:W3:Y:S01]  /*05e0*/  LDG.E.64 R20, desc[UR4][R18.64] ;  /* 0x0000000412147981 */ /* 0x000ee2000c1e1b00 */
[----:B0-----:R-:W-:Y:S01]  /*05f0*/  IMAD.WIDE R6, R0, 0x8, R14 ;  /* 0x0000000800067825 */ /* 0x001fe200078e020e */
[----:B--2---:R-:W-:-:S08]  /*0600*/  DMUL R16, R16, R2 ;  /* 0x0000000210107228 */ /* 0x004fd00000000000 */
[----:B---3--:R-:W-:Y:S01]  /*0610*/  DMUL R16, R16, R20 ;  /* 0x0000001410107228 */ /* 0x008fe20000000000 */
[----:B------:R-:W-:-:S06]  /*0620*/  IMAD.WIDE R20, R0, 0x8, R18 ;  /* 0x0000000800147825 */ /* 0x000fcc00078e0212 */
[----:B------:R1:W-:Y:S04]  /*0630*/  STG.E.64 desc[UR4][R18.64], R16 ;  /* 0x0000001012007986 */ /* 0x0003e8000c101b04 */
[----:B------:R-:W2:Y:S04]  /*0640*/  LDG.E.64 R6, desc[UR4][R6.64] ;  /* 0x0000000406067981 */ /* 0x000ea8000c1e1b00 */
[----:B------:R-:W3:Y:S01]  /*0650*/  LDG.E.64 R22, desc[UR4][R20.64] ;  /* 0x0000000414167981 */ /* 0x000ee2000c1e1b00 */
[----:B------:R-:W-:-:S05]  /*0660*/  IMAD R5, R0, 0x4, R5 ;  /* 0x0000000400057824 */ /* 0x000fca00078e0205 */
[----:B------:R-:W-:Y:S01]  /*0670*/  ISETP.GE.AND P0, PT, R5, UR6, PT ;  /* 0x0000000605007c0c */ /* 0x000fe2000bf06270 */
[----:B--2---:R-:W-:-:S08]  /*0680*/  DMUL R8, R6, R2 ;  /* 0x0000000206087228 */ /* 0x004fd00000000000 */
[----:B---3--:R-:W-:-:S07]  /*0690*/  DMUL R8, R8, R22 ;  /* 0x0000001608087228 */ /* 0x008fce0000000000 */
[----:B------:R1:W-:Y:S01]  /*06a0*/  STG.E.64 desc[UR4][R20.64], R8 ;  /* 0x0000000814007986 */ /* 0x0003e2000c101b04 */
[----:B------:R-:W-:Y:S05]  /*06b0*/  @!P0 BRA `(.L_x_4) ;  /* 0xfffffffc007c8947 */ /* 0x000fea000383ffff */
[----:B------:R-:W-:Y:S05]  /*06c0*/  EXIT ;  /* 0x000000000000794d */ /* 0x000fea0003800000 */
        .weak           $__internal_0_$__cuda_sm20_dblrcp_rn_slowpath_v3
        .type           $__internal_0_$__cuda_sm20_dblrcp_rn_slowpath_v3,@function
        .size           $__internal_0_$__cuda_sm20_dblrcp_rn_slowpath_v3,(.L_x_23 - $__internal_0_$__cuda_sm20_dblrcp_rn_slowpath_v3)
$__internal_0_$__cuda_sm20_dblrcp_rn_slowpath_v3:
[----:B------:R-:W-:-:S14]  /*06d0*/  DSETP.GTU.AND P0, PT, |R6|, +INF , PT ;  /* 0x7ff000000600742a */ /* 0x000fdc0003f0c200 */
[----:B------:R-:W-:Y:S05]  /*06e0*/  @P0 BRA `(.L_x_5) ;  /* 0x00000000007c0947 */ /* 0x000fea0003800000 */
[----:B------:R-:W-:-:S04]  /*06f0*/  LOP3.LUT R3, R7, 0x7fffffff, RZ, 0xc0, !PT ;  /* 0x7fffffff07037812 */ /* 0x000fc800078ec0ff */
[----:B------:R-:W-:-:S04]  /*0700*/  IADD3 R4, PT, PT, R3, -0x1, RZ ;  /* 0xffffffff03047810 */ /* 0x000fc80007ffe0ff */
[----:B------:R-:W-:-:S13]  /*0710*/  ISETP.GE.U32.AND P0, PT, R4, 0x7fefffff, PT ;  /* 0x7fefffff0400780c */ /* 0x000fda0003f06070 */
[----:B------:R-:W-:Y:S01]  /*0720*/  @P0 LOP3.LUT R9, R7, 0x7ff00000, RZ, 0x3c, !PT ;  /* 0x7ff0000007090812 */ /* 0x000fe200078e3cff */
[----:B------:R-:W-:Y:S01]  /*0730*/  @P0 IMAD.MOV.U32 R8, RZ, RZ, RZ ;  /* 0x000000ffff080224 */ /* 0x000fe200078e00ff */
[----:B------:R-:W-:Y:S06]  /*0740*/  @P0 BRA `(.L_x_6) ;  /* 0x00000000006c0947 */ /* 0x000fec0003800000 */
[----:B------:R-:W-:-:S13]  /*0750*/  ISETP.GE.U32.AND P0, PT, R3, 0x1000001, PT ;  /* 0x010000010300780c */ /* 0x000fda0003f06070 */
[----:B------:R-:W-:Y:S05]  /*0760*/  @!P0 BRA `(.L_x_7) ;  /* 0x0000000000348947 */ /* 0x000fea0003800000 */
[----:B------:R-:W-:Y:S01]  /*0770*/  IADD3 R9, PT, PT, R7, -0x3fe00000, RZ ;  /* 0xc020000007097810 */ /* 0x000fe20007ffe0ff */
[----:B------:R-:W-:-:S03]  /*0780*/  IMAD.MOV.U32 R8, RZ, RZ, R6 ;  /* 0x000000ffff087224 */ /* 0x000fc600078e0006 */
[----:B------:R-:W0:Y:S03]  /*0790*/  MUFU.RCP64H R11, R9 ;  /* 0x00000009000b7308 */ /* 0x000e260000001800 */
[----:B0-----:R-:W-:-:S08]  /*07a0*/  DFMA R12, -R8, R10, 1 ;  /* 0x3ff00000080c742b */ /* 0x001fd0000000010a */
[----:B------:R-:W-:-:S08]  /*07b0*/  DFMA R12, R12, R12, R12 ;  /* 0x0000000c0c0c722b */ /* 0x000fd0000000000c */
[----:B------:R-:W-:-:S08]  /*07c0*/  DFMA R12, R10, R12, R10 ;  /* 0x0000000c0a0c722b */ /* 0x000fd0000000000a */
[----:B------:R-:W-:-:S08]  /*07d0*/  DFMA R10, -R8, R12, 1 ;  /* 0x3ff00000080a742b */ /* 0x000fd0000000010c */
[----:B------:R-:W-:-:S08]  /*07e0*/  DFMA R10, R12, R10, R12 ;  /* 0x0000000a0c0a722b */ /* 0x000fd0000000000c */
[----:B------:R-:W-:-:S08]  /*07f0*/  DMUL R10, R10, 2.2250738585072013831e-308 ;  /* 0x001000000a0a7828 */ /* 0x000fd00000000000 */
[----:B------:R-:W-:-:S08]  /*0800*/  DFMA R6, -R6, R10, 1 ;  /* 0x3ff000000606742b */ /* 0x000fd0000000010a */
[----:B------:R-:W-:-:S08]  /*0810*/  DFMA R6, R6, R6, R6 ;  /* 0x000000060606722b */ /* 0x000fd00000000006 */
[----:B------:R-:W-:Y:S01]  /*0820*/  DFMA R8, R10, R6, R10 ;  /* 0x000000060a08722b */ /* 0x000fe2000000000a */
[----:B------:R-:W-:Y:S10]  /*0830*/  BRA `(.L_x_6) ;  /* 0x0000000000307947 */ /* 0x000ff40003800000 */
.L_x_7:
[----:B------:R-:W-:Y:S01]  /*0840*/  DMUL R6, R6, 8.11296384146066816958e+31 ;  /* 0x4690000006067828 */ /* 0x000fe20000000000 */
[----:B------:R-:W-:-:S05]  /*0850*/  MOV R8, R10 ;  /* 0x0000000a00087202 */ /* 0x000fca0000000f00 */
[----:B------:R-:W0:Y:S02]  /*0860*/  MUFU.RCP64H R9, R7 ;  /* 0x0000000700097308 */ /* 0x000e240000001800 */
[----:B0-----:R-:W-:-:S08]  /*0870*/  DFMA R10, -R6, R8, 1 ;  /* 0x3ff00000060a742b */ /* 0x001fd00000000108 */
[----:B------:R-:W-:-:S08]  /*0880*/  DFMA R10, R10, R10, R10 ;  /* 0x0000000a0a0a722b */ /* 0x000fd0000000000a */
[----:B------:R-:W-:-:S08]  /*0890*/  DFMA R10, R8, R10, R8 ;  /* 0x0000000a080a722b */ /* 0x000fd00000000008 */
[----:B------:R-:W-:-:S08]  /*08a0*/  DFMA R8, -R6, R10, 1 ;  /* 0x3ff000000608742b */ /* 0x000fd0000000010a */
[----:B------:R-:W-:-:S08]  /*08b0*/  DFMA R8, R10, R8, R10 ;  /* 0x000000080a08722b */ /* 0x000fd0000000000a */
[----:B------:R-:W-:Y:S01]  /*08c0*/  DMUL R8, R8, 8.11296384146066816958e+31 ;  /* 0x4690000008087828 */ /* 0x000fe20000000000 */
[----:B------:R-:W-:Y:S10]  /*08d0*/  BRA `(.L_x_6) ;  /* 0x0000000000087947 */ /* 0x000ff40003800000 */
.L_x_5:
[----:B------:R-:W-:Y:S01]  /*08e0*/  LOP3.LUT R9, R7, 0x80000, RZ, 0xfc, !PT ;  /* 0x0008000007097812 */ /* 0x000fe200078efcff */
[----:B------:R-:W-:-:S07]  /*08f0*/  IMAD.MOV.U32 R8, RZ, RZ, R6 ;  /* 0x000000ffff087224 */ /* 0x000fce00078e0006 */
.L_x_6:
[----:B------:R-:W-:-:S04]  /*0900*/  MOV R3, 0x0 ;  /* 0x0000000000037802 */ /* 0x000fc80000000f00 */
[----:B------:R-:W-:Y:S05]  /*0910*/  RET.REL.NODEC R2 `(_Z14modulateKernelPdS_i) ;  /* 0xfffffff402b87950 */ /* 0x000fea0003c3ffff */
.L_x_8:
[----:B------:R-:W-:-:S00]  /*0920*/  BRA `(.L_x_8) ;  /* 0xfffffffc00fc7947 */ /* 0x000fc0000383ffff */
[----:B------:R-:W-:-:S00]  /*0930*/  NOP ;  /* 0x0000000000007918 */ /* 0x000fc00000000000 */
        /* <DEDUP_REMOVED lines=12> */
.L_x_23:


//--------------------- .text._Z15fwtBatch2KernelPdS_i --------------------------
	.section	.text._Z15fwtBatch2KernelPdS_i,"ax",@progbits
	.align	128
        .global         _Z15fwtBatch2KernelPdS_i
        .type           _Z15fwtBatch2KernelPdS_i,@function
        .size           _Z15fwtBatch2KernelPdS_i,(.L_x_25 - _Z15fwtBatch2KernelPdS_i)
        .other          _Z15fwtBatch2KernelPdS_i,@"STO_CUDA_ENTRY STV_DEFAULT"
_Z15fwtBatch2KernelPdS_i:
.text._Z15fwtBatch2KernelPdS_i:
[----:B------:R-:W-:Y:S01]  /*0000*/  LDC R1, c[0x0][0x37c] ;  /* 0x0000df00ff017b82 */ /* 0x000fe20000000800 */
[----:B------:R-:W0:Y:S07]  /*0010*/  S2R R3, SR_TID.X ;  /* 0x0000000000037919 */ /* 0x000e2e0000002100 */
[----:B------:R-:W0:Y:S01]  /*0020*/  S2UR UR4, SR_CTAID.X ;  /* 0x00000000000479c3 */ /* 0x000e220000002500 */
[----:B------:R-:W1:Y:S07]  /*0030*/  LDCU.128 UR8, c[0x0][0x380] ;  /* 0x00007000ff0877ac */ /* 0x000e6e0008000c00 */
[----:B------:R-:W0:Y:S01]  /*0040*/  LDC R4, c[0x0][0x360] ;  /* 0x0000d800ff047b82 */ /* 0x000e220000000800 */
[----:B------:R-:W2:Y:S07]  /*0050*/  LDCU UR5, c[0x0][0x370] ;  /* 0x00006e00ff0577ac */ /* 0x000eae0008000800 */
[----:B------:R-:W3:Y:S08]  /*0060*/  LDC R0, c[0x0][0x390] ;  /* 0x0000e400ff007b82 */ /* 0x000ef00000000800 */
[----:B------:R-:W4:Y:S01]  /*0070*/  S2UR UR6, SR_CTAID.Y ;  /* 0x00000000000679c3 */ /* 0x000f220000002600 */
[----:B0-----:R-:W-:Y:S01]  /*0080*/  IMAD R2, R4, UR4, R3 ;  /* 0x0000000404027c24 */ /* 0x001fe2000f8e0203 */
[----:B---3--:R-:W-:-:S04]  /*0090*/  IADD3 R3, PT, PT, R0, -0x1, RZ ;  /* 0xffffffff00037810 */ /* 0x008fc80007ffe0ff */
[----:B------:R-:W-:Y:S01]  /*00a0*/  LOP3.LUT R5, R3, R2, RZ, 0xc0, !PT ;  /* 0x0000000203057212 */ /* 0x000fe200078ec0ff */
[----:B--2---:R-:W-:Y:S01]  /*00b0*/  IMAD R3, R4, UR5, RZ ;  /* 0x0000000504037c24 */ /* 0x004fe2000f8e02ff */
[----:B------:R-:W0:Y:S02]  /*00c0*/  LDCU.64 UR4, c[0x0][0x358] ;  /* 0x00006b00ff0477ac */ /* 0x000e240008000a00 */
[----:B------:R-:W-:Y:S01]  /*00d0*/  IADD3 R2, PT, PT, R2, -R5, RZ ;  /* 0x8000000502027210 */ /* 0x000fe20007ffe0ff */
[----:B----4-:R-:W-:-:S03]  /*00e0*/  IMAD R3, R3, UR6, RZ ;  /* 0x0000000603037c24 */ /* 0x010fc6000f8e02ff */
[----:B------:R-:W-:-:S04]  /*00f0*/  LEA R2, R2, R5, 0x2 ;  /* 0x0000000502027211 */ /* 0x000fc800078e10ff */
[----:B------:R-:W-:-:S04]  /*0100*/  LEA R3, P0, R3, R2, 0x2 ;  /* 0x0000000203037211 */ /* 0x000fc800078010ff */
[----:B------:R-:W-:Y:S02]  /*0110*/  LEA.HI.X.SX32 R4, R2, RZ, 0x1, P0 ;  /* 0x000000ff02047211 */ /* 0x000fe400000f0eff */
[C---:B------:R-:W-:Y:S02]  /*0120*/  SHF.L.U32 R2, R3.reuse, 0x3, RZ ;  /* 0x0000000303027819 */ /* 0x040fe400000006ff */
[----:B------:R-:W-:Y:S02]  /*0130*/  SHF.L.U64.HI R3, R3, 0x3, R4 ;  /* 0x0000000303037819 */ /* 0x000fe40000010204 */
[----:B-1----:R-:W-:-:S04]  /*0140*/  IADD3 R6, P0, PT, R2, UR10, RZ ;  /* 0x0000000a02067c10 */ /* 0x002fc8000ff1e0ff */
[----:B------:R-:W-:-:S03]  /*0150*/  IADD3.X R7, PT, PT, R3, UR11, RZ, P0, !PT ;  /* 0x0000000b03077c10 */ /* 0x000fc600087fe4ff */
[----:B------:R-:W-:-:S03]  /*0160*/  IMAD.WIDE R8, R0, 0x8, R6 ;  /* 0x0000000800087825 */ /* 0x000fc600078e0206 */
[----:B0-----:R-:W2:Y:S01]  /*0170*/  LDG.E.64 R6, desc[UR4][R6.64] ;  /* 0x0000000406067981 */ /* 0x001ea2000c1e1b00 */
[----:B------:R-:W-:-:S03]  /*0180*/  IMAD.WIDE R10, R0, 0x8, R8 ;  /* 0x00000008000a7825 */ /* 0x000fc600078e0208 */
[----:B------:R-:W3:Y:S01]  /*0190*/  LDG.E.64 R8, desc[UR4][R8.64] ;  /* 0x0000000408087981 */ /* 0x000ee2000c1e1b00 */
[----:B------:R-:W-:-:S03]  /*01a0*/  IMAD.WIDE R12, R0, 0x8, R10 ;  /* 0x00000008000c7825 */ /* 0x000fc600078e020a */
[----:B------:R-:W2:Y:S04]  /*01b0*/  LDG.E.64 R10, desc[UR4][R10.64] ;  /* 0x000000040a0a7981 */ /* 0x000ea8000c1e1b00 */
[----:B------:R-:W3:Y:S01]  /*01c0*/  LDG.E.64 R12, desc[UR4][R12.64] ;  /* 0x000000040c0c7981 */ /* 0x000ee2000c1e1b00 */
[----:B------:R-:W-:-:S04]  /*01d0*/  IADD3 R2, P0, PT, R2, UR8, RZ ;  /* 0x0000000802027c10 */ /* 0x000fc8000ff1e0ff */
[----:B------:R-:W-:-:S03]  /*01e0*/  IADD3.X R3, PT, PT, R3, UR9, RZ, P0, !PT ;  /* 0x0000000903037c10 */ /* 0x000fc600087fe4ff */
[----:B------:R-:W-:-:S04]  /*01f0*/  IMAD.WIDE R4, R0, 0x8, R2 ;  /* 0x0000000800047825 */ /* 0x000fc800078e0202 */
[C---:B------:R-:W-:Y:S01]  /*0200*/  IMAD.WIDE R22, R0.reuse, 0x8, R4 ;  /* 0x0000000800167825 */ /* 0x040fe200078e0204 */
[C-C-:B--2---:R-:W-:Y:S02]  /*0210*/  DADD R14, R6.reuse, R10.reuse ;  /* 0x00000000060e7229 */ /* 0x144fe4000000000a */
[----:B------:R-:W-:Y:S02]  /*0220*/  DADD R16, R6, -R10 ;  /* 0x0000000006107229 */ /* 0x000fe4000000080a */
[C-C-:B---3--:R-:W-:Y:S02]  /*0230*/  DADD R18, R8.reuse, R12.reuse ;  /* 0x0000000008127229 */ /* 0x148fe4000000000c */
[----:B------:R-:W-:Y:S01]  /*0240*/  DADD R20, R8, -R12 ;  /* 0x0000000008147229 */ /* 0x000fe2000000080c */
[----:B------:R-:W-:-:S05]  /*0250*/  IMAD.WIDE R10, R0, 0x8, R22 ;  /* 0x00000008000a7825 */ /* 0x000fca00078e0216 */
[C-C-:B------:R-:W-:Y:S02]  /*0260*/  DADD R6, R14.reuse, R18.reuse ;  /* 0x000000000e067229 */ /* 0x140fe40000000012 */
[----:B------:R-:W-:Y:S02]  /*0270*/  DADD R14, R14, -R18 ;  /* 0x000000000e0e7229 */ /* 0x000fe40000000812 */
[C-C-:B------:R-:W-:Y:S02]  /*0280*/  DADD R8, R16.reuse, R20.reuse ;  /* 0x0000000010087229 */ /* 0x140fe40000000014 */
[----:B------:R-:W-:Y:S01]  /*0290*/  DADD R16, R16, -R20 ;  /* 0x0000000010107229 */ /* 0x000fe20000000814 */
[----:B------:R-:W-:Y:S04]  /*02a0*/  STG.E.64 desc[UR4][R2.64], R6 ;  /* 0x0000000602007986 */ /* 0x000fe8000c101b04 */
[----:B------:R-:W-:Y:S04]  /*02b0*/  STG.E.64 desc[UR4][R4.64], R14 ;  /* 0x0000000e04007986 */ /* 0x000fe8000c101b04 */
[----:B------:R-:W-:Y:S04]  /*02c0*/  STG.E.64 desc[UR4][R22.64], R8 ;  /* 0x0000000816007986 */ /* 0x000fe8000c101b04 */
[----:B------:R-:W-:Y:S01]  /*02d0*/  STG.E.64 desc[UR4][R10.64], R16 ;  /* 0x000000100a007986 */ /* 0x000fe2000c101b04 */
[----:B------:R-:W-:Y:S05]  /*02e0*/  EXIT ;  /* 0x000000000000794d */ /* 0x000fea0003800000 */
.L_x_9:
        /* <DEDUP_REMOVED lines=9> */
.L_x_25:


//--------------------- .text._Z15fwtBatch1KernelPdS_i --------------------------
	.section	.text._Z15fwtBatch1KernelPdS_i,"ax",@progbits
	.align	128
        .global         _Z15fwtBatch1KernelPdS_i
        .type           _Z15fwtBatch1KernelPdS_i,@function
        .size           _Z15fwtBatch1KernelPdS_i,(.L_x_26 - _Z15fwtBatch1KernelPdS_i)
        .other          _Z15fwtBatch1KernelPdS_i,@"STO_CUDA_ENTRY STV_DEFAULT"
_Z15fwtBatch1KernelPdS_i:
.text._Z15fwtBatch1KernelPdS_i:
[----:B------:R-:W-:Y:S01]  /*0000*/  LDC R1, c[0x0][0x37c] ;  /* 0x0000df00ff017b82 */ /* 0x000fe20000000800 */
[----:B------:R-:W0:Y:S01]  /*0010*/  S2R R24, SR_TID.X ;  /* 0x0000000000187919 */ /* 0x000e220000002100 */
[----:B------:R-:W1:Y:S06]  /*0020*/  LDCU UR6, c[0x0][0x390] ;  /* 0x00007200ff0677ac */ /* 0x000e6c0008000800 */
[----:B------:R-:W2:Y:S01]  /*0030*/  S2UR UR5, SR_CTAID.X ;  /* 0x00000000000579c3 */ /* 0x000ea20000002500 */
[----:B------:R-:W-:Y:S01]  /*0040*/  BSSY.RECONVERGENT B0, `(.L_x_10) ;  /* 0x0000018000007945 */ /* 0x000fe20003800200 */
[----:B------:R-:W-:Y:S01]  /*0050*/  UMOV UR4, 0x1 ;  /* 0x0000000100047882 */ /* 0x000fe20000000000 */
[----:B------:R-:W3:Y:S01]  /*0060*/  LDCU.64 UR10, c[0x0][0x358] ;  /* 0x00006b00ff0a77ac */ /* 0x000ee20008000a00 */
[----:B------:R-:W4:Y:S01]  /*0070*/  LDCU.64 UR8, c[0x0][0x388] ;  /* 0x00007100ff0877ac */ /* 0x000f220008000a00 */
[----:B-1----:R-:W-:-:S02]  /*0080*/  USHF.L.U32 UR4, UR4, UR6, URZ ;  /* 0x0000000604047299 */ /* 0x002fc400080006ff */
[----:B--2---:R-:W-:-:S04]  /*0090*/  USHF.L.U32 UR5, UR5, UR6, URZ ;  /* 0x0000000605057299 */ /* 0x004fc800080006ff */
[----:B------:R-:W-:Y:S01]  /*00a0*/  USHF.R.S32.HI UR12, URZ, 0x1f, UR5 ;  /* 0x0000001fff0c7899 */ /* 0x000fe20008011405 */
[----:B0-----:R-:W-:-:S13]  /*00b0*/  ISETP.GE.AND P0, PT, R24, UR4, PT ;  /* 0x0000000418007c0c */ /* 0x001fda000bf06270 */
[----:B---34-:R-:W-:Y:S05]  /*00c0*/  @P0 BRA `(.L_x_11) ;  /* 0x00000000003c0947 */ /* 0x018fea0003800000 */
[----:B------:R-:W0:Y:S01]  /*00d0*/  S2R R3, SR_CgaCtaId ;  /* 0x0000000000037919 */ /* 0x000e220000008800 */
[----:B------:R-:W1:Y:S01]  /*00e0*/  LDC R4, c[0x0][0x360] ;  /* 0x0000d800ff047b82 */ /* 0x000e620000000800 */
[----:B------:R-:W-:Y:S01]  /*00f0*/  MOV R0, 0x400 ;  /* 0x0000040000007802 */ /* 0x000fe20000000f00 */
[----:B------:R-:W-:-:S03]  /*0100*/  IMAD.MOV.U32 R5, RZ, RZ, R24 ;  /* 0x000000ffff057224 */ /* 0x000fc600078e0018 */
[----:B0-----:R-:W-:-:S07]  /*0110*/  LEA R0, R3, R0, 0x18 ;  /* 0x0000000003007211 */ /* 0x001fce00078ec0ff */
.L_x_12:
[----:B0-----:R-:W-:-:S04]  /*0120*/  IADD3 R3, P0, PT, R5, UR5, RZ ;  /* 0x0000000505037c10 */ /* 0x001fc8000ff1e0ff */
[----:B------:R-:W-:Y:S02]  /*0130*/  LEA.HI.X.SX32 R6, R5, UR12, 0x1, P0 ;  /* 0x0000000c05067c11 */ /* 0x000fe400080f0eff */
[----:B------:R-:W-:-:S04]  /*0140*/  LEA R2, P0, R3, UR8, 0x3 ;  /* 0x0000000803027c11 */ /* 0x000fc8000f8018ff */
[----:B------:R-:W-:-:S06]  /*0150*/  LEA.HI.X R3, R3, UR9, R6, 0x3, P0 ;  /* 0x0000000903037c11 */ /* 0x000fcc00080f1c06 */
[----:B------:R-:W2:Y:S01]  /*0160*/  LDG.E.64 R2, desc[UR10][R2.64] ;  /* 0x0000000a02027981 */ /* 0x000ea2000c1e1b00 */
[----:B------:R-:W-:Y:S02]  /*0170*/  IMAD R7, R5, 0x8, R0 ;  /* 0x0000000805077824 */ /* 0x000fe400078e0200 */
[----:B-1----:R-:W-:-:S05]  /*0180*/  IMAD.IADD R5, R4, 0x1, R5 ;  /* 0x0000000104057824 */ /* 0x002fca00078e0205 */
[----:B------:R-:W-:Y:S01]  /*0190*/  ISETP.GE.AND P0, PT, R5, UR4, PT ;  /* 0x0000000405007c0c */ /* 0x000fe2000bf06270 */
[----:B--2---:R0:W-:-:S12]  /*01a0*/  STS.64 [R7], R2 ;  /* 0x0000000207007388 */ /* 0x0041d80000000a00 */
[----:B------:R-:W-:Y:S05]  /*01b0*/  @!P0 BRA `(.L_x_12) ;  /* 0xfffffffc00d88947 */ /* 0x000fea000383ffff */
.L_x_11:
[----:B------:R-:W-:Y:S05]  /*01c0*/  BSYNC.RECONVERGENT B0 ;  /* 0x0000000000007941 */ /* 0x000fea0003800200 */
.L_x_10:
[----:B------:R-:W-:-:S04]  /*01d0*/  USHF.R.S32.HI UR9, URZ, 0x2, UR4 ;  /* 0x00000002ff097899 */ /* 0x000fc80008011404 */
[----:B------:R-:W-:-:S09]  /*01e0*/  UISETP.GE.AND UP0, UPT, UR9, 0x1, UPT ;  /* 0x000000010900788c */ /* 0x000fd2000bf06270 */
[----:B------:R-:W-:Y:S05]  /*01f0*/  BRA.U !UP0, `(.L_x_13) ;  /* 0x0000000108807547 */ /* 0x000fea000b800000 */
[----:B------:R-:W1:Y:S01]  /*0200*/  S2UR UR8, SR_CgaCtaId ;  /* 0x00000000000879c3 */ /* 0x000e620000008800 */
[----:B------:R-:W-:Y:S01]  /*0210*/  IMAD.U32 R0, RZ, RZ, UR9 ;  /* 0x00000009ff007e24 */ /* 0x000fe2000f8e00ff */
[----:B------:R-:W-:Y:S02]  /*0220*/  UMOV UR7, 0x400 ;  /* 0x0000040000077882 */ /* 0x000fe40000000000 */
[----:B-1----:R-:W-:-:S12]  /*0230*/  ULEA UR7, UR8, UR7, 0x18 ;  /* 0x0000000708077291 */ /* 0x002fd8000f8ec0ff */
.L_x_14:
[C---:B01----:R-:W-:Y:S01]  /*0240*/  VIADD R3, R0.reuse, 0xffffffff ;  /* 0xffffffff00037836 */ /* 0x043fe20000000000 */
[----:B------:R-:W-:Y:S01]  /*0250*/  BAR.SYNC.DEFER_BLOCKING 0x0 ;  /* 0x0000000000007b1d */ /* 0x000fe20000010000 */
[----:B------:R-:W-:-:S03]  /*0260*/  ISETP.GT.U32.AND P0, PT, R0, 0x3, PT ;  /* 0x000000030000780c */ /* 0x000fc60003f04070 */
[----:B------:R-:W-:-:S05]  /*0270*/  LOP3.LUT R3, R3, R24, RZ, 0xc0, !PT ;  /* 0x0000001803037212 */ /* 0x000fca00078ec0ff */
[----:B------:R-:W-:-:S04]  /*0280*/  IMAD.IADD R2, R24, 0x1, -R3 ;  /* 0x0000000118027824 */ /* 0x000fc800078e0a03 */
[----:B------:R-:W-:-:S05]  /*0290*/  IMAD R2, R2, 0x4, R3 ;  /* 0x0000000402027824 */ /* 0x000fca00078e0203 */
[----:B------:R-:W-:-:S05]  /*02a0*/  LEA R11, R2, UR7, 0x3 ;  /* 0x00000007020b7c11 */ /* 0x000fca000f8e18ff */
[C---:B------:R-:W-:Y:S01]  /*02b0*/  IMAD R9, R0.reuse, 0x8, R11 ;  /* 0x0000000800097824 */ /* 0x040fe200078e020b */
[----:B------:R-:W-:Y:S03]  /*02c0*/  LDS.64 R4, [R11] ;  /* 0x000000000b047984 */ /* 0x000fe60000000a00 */
[C---:B------:R-:W-:Y:S01]  /*02d0*/  IMAD R7, R0.reuse, 0x8, R9 ;  /* 0x0000000800077824 */ /* 0x040fe200078e0209 */
[----:B------:R-:W-:Y:S03]  /*02e0*/  LDS.64 R12, [R9] ;  /* 0x00000000090c7984 */ /* 0x000fe60000000a00 */
[----:B------:R-:W-:Y:S01]  /*02f0*/  IMAD R6, R0, 0x8, R7 ;  /* 0x0000000800067824 */ /* 0x000fe200078e0207 */
[----:B------:R-:W0:Y:S01]  /*0300*/  LDS.64 R14, [R7] ;  /* 0x00000000070e7984 */ /* 0x000e220000000a00 */
[----:B------:R-:W-:-:S03]  /*0310*/  SHF.R.U32.HI R0, RZ, 0x2, R0 ;  /* 0x00000002ff007819 */ /* 0x000fc60000011600 */
[----:B------:R-:W1:Y:S01]  /*0320*/  LDS.64 R16, [R6] ;  /* 0x0000000006107984 */ /* 0x000e620000000a00 */
[C-C-:B0-----:R-:W-:Y:S02]  /*0330*/  DADD R2, R4.reuse, R14.reuse ;  /* 0x0000000004027229 */ /* 0x141fe4000000000e */
[----:B------:R-:W-:Y:S02]  /*0340*/  DADD R4, R4, -R14 ;  /* 0x0000000004047229 */ /* 0x000fe4000000080e */
[C-C-:B-1----:R-:W-:Y:S02]  /*0350*/  DADD R14, R12.reuse, R16.reuse ;  /* 0x000000000c0e7229 */ /* 0x142fe40000000010 */
[----:B------:R-:W-:-:S06]  /*0360*/  DADD R12, R12, -R16 ;  /* 0x000000000c0c7229 */ /* 0x000fcc0000000810 */
[C-C-:B------:R-:W-:Y:S02]  /*0370*/  DADD R16, R2.reuse, R14.reuse ;  /* 0x0000000002107229 */ /* 0x140fe4000000000e */
[----:B------:R-:W-:Y:S02]  /*0380*/  DADD R2, R2, -R14 ;  /* 0x0000000002027229 */ /* 0x000fe4000000080e */
[C-C-:B------:R-:W-:Y:S02]  /*0390*/  DADD R14, R4.reuse, R12.reuse ;  /* 0x00000000040e7229 */ /* 0x140fe4000000000c */
[----:B------:R-:W-:Y:S01]  /*03a0*/  DADD R4, R4, -R12 ;  /* 0x0000000004047229 */ /* 0x000fe2000000080c */
[----:B------:R1:W-:Y:S04]  /*03b0*/  STS.64 [R11], R16 ;  /* 0x000000100b007388 */ /* 0x0003e80000000a00 */
[----:B------:R1:W-:Y:S04]  /*03c0*/  STS.64 [R9], R2 ;  /* 0x0000000209007388 */ /* 0x0003e80000000a00 */
[----:B------:R1:W-:Y:S04]  /*03d0*/  STS.64 [R7], R14 ;  /* 0x0000000e07007388 */ /* 0x0003e80000000a00 */
[----:B------:R1:W-:Y:S01]  /*03e0*/  STS.64 [R6], R4 ;  /* 0x0000000406007388 */ /* 0x0003e20000000a00 */
[----:B------:R-:W-:Y:S05]  /*03f0*/  @P0 BRA `(.L_x_14) ;  /* 0xfffffffc00900947 */ /* 0x000fea000383ffff */
.L_x_13:
[----:B------:R-:W-:-:S04]  /*0400*/  ULOP3.LUT UR6, UR6, 0x1, URZ, 0xc0, !UPT ;  /* 0x0000000106067892 */ /* 0x000fc8000f8ec0ff */
[----:B------:R-:W-:-:S09]  /*0410*/  UISETP.NE.U32.AND UP0, UPT, UR6, 0x1, UPT ;  /* 0x000000010600788c */ /* 0x000fd2000bf05070 */
[----:B------:R-:W-:Y:S05]  /*0420*/  BRA.U UP0, `(.L_x_15) ;  /* 0x0000000500607547 */ /* 0x000fea000b800000 */
[----:B------:R-:W-:Y:S01]  /*0430*/  USHF.R.S32.HI UR8, URZ, 0x1, UR4 ;  /* 0x00000001ff087899 */ /* 0x000fe20008011404 */
[----:B------:R-:W-:Y:S05]  /*0440*/  BAR.SYNC.DEFER_BLOCKING 0x0 ;  /* 0x0000000000007b1d */ /* 0x000fea0000010000 */
[----:B------:R-:W-:Y:S01]  /*0450*/  ISETP.GE.AND P0, PT, R24, UR8, PT ;  /* 0x0000000818007c0c */ /* 0x000fe2000bf06270 */
[----:B------:R-:W-:-:S12]  /*0460*/  BSSY.RECONVERGENT B0, `(.L_x_15) ;  /* 0x0000054000007945 */ /* 0x000fd80003800200 */
[----:B------:R-:W-:Y:S05]  /*0470*/  @P0 BRA `(.L_x_16) ;  /* 0x0000000400480947 */ /* 0x000fea0003800000 */
[----:B-1----:R-:W1:Y:S01]  /*0480*/  LDC R5, c[0x0][0x360] ;  /* 0x0000d800ff057b82 */ /* 0x002e620000000800 */
[----:B------:R-:W-:Y:S01]  /*0490*/  BSSY.RECONVERGENT B1, `(.L_x_17) ;  /* 0x000002e000017945 */ /* 0x000fe20003800200 */
[----:B-1----:R-:W1:Y:S01]  /*04a0*/  I2F.U32.RP R6, R5 ;  /* 0x0000000500067306 */ /* 0x002e620000209000 */
[----:B------:R-:W-:Y:S01]  /*04b0*/  IMAD.IADD R0, R24, 0x1, R5 ;  /* 0x0000000118007824 */ /* 0x000fe200078e0205 */
[----:B------:R-:W-:-:S04]  /*04c0*/  ISETP.NE.U32.AND P2, PT, R5, RZ, PT ;  /* 0x000000ff0500720c */ /* 0x000fc80003f45070 */
[C---:B------:R-:W-:Y:S02]  /*04d0*/  ISETP.GE.U32.AND P0, PT, R0.reuse, UR8, PT ;  /* 0x0000000800007c0c */ /* 0x040fe4000bf06070 */
[----:B0-----:R-:W-:Y:S01]  /*04e0*/  VIMNMX.U32 R7, PT, PT, R0, UR8, !PT ;  /* 0x0000000800077c48 */ /* 0x001fe2000ffe0000 */
[----:B-1----:R-:W0:Y:S02]  /*04f0*/  MUFU.RCP R6, R6 ;  /* 0x0000000600067308 */ /* 0x002e240000001000 */
[----:B0-----:R-:W-:Y:S01]  /*0500*/  VIADD R2, R6, 0xffffffe ;  /* 0x0ffffffe06027836 */ /* 0x001fe20000000000 */
[----:B------:R-:W-:-:S05]  /*0510*/  MOV R6, R24 ;  /* 0x0000001800067202 */ /* 0x000fca0000000f00 */
[----:B------:R0:W1:Y:S02]  /*0520*/  F2I.FTZ.U32.TRUNC.NTZ R3, R2 ;  /* 0x0000000200037305 */ /* 0x000064000021f000 */
[----:B0-----:R-:W-:Y:S01]  /*0530*/  IMAD.MOV.U32 R2, RZ, RZ, RZ ;  /* 0x000000ffff027224 */ /* 0x001fe200078e00ff */
[----:B-1----:R-:W-:-:S05]  /*0540*/  IADD3 R4, PT, PT, RZ, -R3, RZ ;  /* 0x80000003ff047210 */ /* 0x002fca0007ffe0ff */
[----:B------:R-:W-:Y:S01]  /*0550*/  IMAD R9, R4, R5, RZ ;  /* 0x0000000504097224 */ /* 0x000fe200078e02ff */
[----:B------:R-:W-:-:S03]  /*0560*/  SEL R4, RZ, 0x1, P0 ;  /* 0x00000001ff047807 */ /* 0x000fc60000000000 */
[----:B------:R-:W-:Y:S01]  /*0570*/  IMAD.HI.U32 R3, R3, R9, R2 ;  /* 0x0000000903037227 */ /* 0x000fe200078e0002 */
[----:B------:R-:W-:-:S05]  /*0580*/  IADD3 R0, PT, PT, R7, -R0, -R4 ;  /* 0x8000000007007210 */ /* 0x000fca0007ffe804 */
[----:B------:R-:W-:-:S04]  /*0590*/  IMAD.HI.U32 R3, R3, R0, RZ ;  /* 0x0000000003037227 */ /* 0x000fc800078e00ff */
[----:B------:R-:W-:-:S04]  /*05a0*/  IMAD.MOV R2, RZ, RZ, -R3 ;  /* 0x000000ffff027224 */ /* 0x000fc800078e0a03 */
[----:B------:R-:W-:-:S05]  /*05b0*/  IMAD R0, R5, R2, R0 ;  /* 0x0000000205007224 */ /* 0x000fca00078e0200 */
[----:B------:R-:W-:-:S13]  /*05c0*/  ISETP.GE.U32.AND P0, PT, R0, R5, PT ;  /* 0x000000050000720c */ /* 0x000fda0003f06070 */
[----:B------:R-:W-:Y:S02]  /*05d0*/  @P0 IMAD.IADD R0, R0, 0x1, -R5 ;  /* 0x0000000100000824 */ /* 0x000fe400078e0a05 */
[----:B------:R-:W-:-:S03]  /*05e0*/  @P0 VIADD R3, R3, 0x1 ;  /* 0x0000000103030836 */ /* 0x000fc60000000000 */
[----:B------:R-:W-:-:S13]  /*05f0*/  ISETP.GE.U32.AND P1, PT, R0, R5, PT ;  /* 0x000000050000720c */ /* 0x000fda0003f26070 */
[----:B------:R-:W-:Y:S01]  /*0600*/  @P1 VIADD R3, R3, 0x1 ;  /* 0x0000000103031836 */ /* 0x000fe20000000000 */
[----:B------:R-:W-:-:S05]  /*0610*/  @!P2 LOP3.LUT R3, RZ, R5, RZ, 0x33, !PT ;  /* 0x00000005ff03a212 */ /* 0x000fca00078e33ff */
[----:B------:R-:W-:-:S05]  /*0620*/  IMAD.IADD R0, R4, 0x1, R3 ;  /* 0x0000000104007824 */ /* 0x000fca00078e0203 */
[C---:B------:R-:W-:Y:S02]  /*0630*/  LOP3.LUT R2, R0.reuse, 0x3, RZ, 0xc0, !PT ;  /* 0x0000000300027812 */ /* 0x040fe400078ec0ff */
[----:B------:R-:W-:Y:S02]  /*0640*/  ISETP.GE.U32.AND P1, PT, R0, 0x3, PT ;  /* 0x000000030000780c */ /* 0x000fe40003f26070 */
[----:B------:R-:W-:-:S13]  /*0650*/  ISETP.NE.AND P0, PT, R2, 0x3, PT ;  /* 0x000000030200780c */ /* 0x000fda0003f05270 */
[----:B------:R-:W-:Y:S05]  /*0660*/  @!P0 BRA `(.L_x_18) ;  /* 0x0000000000408947 */ /* 0x000fea0003800000 */
[----:B------:R-:W0:Y:S01]  /*0670*/  S2UR UR7, SR_CgaCtaId ;  /* 0x00000000000779c3 */ /* 0x000e220000008800 */
[----:B------:R-:W-:Y:S01]  /*0680*/  VIADD R0, R0, 0x1 ;  /* 0x0000000100007836 */ /* 0x000fe20000000000 */
[----:B------:R-:W-:-:S04]  /*0690*/  UMOV UR6, 0x400 ;  /* 0x0000040000067882 */ /* 0x000fc80000000000 */
[----:B------:R-:W-:-:S05]  /*06a0*/  LOP3.LUT R0, R0, 0x3, RZ, 0xc0, !PT ;  /* 0x0000000300007812 */ /* 0x000fca00078ec0ff */
[----:B------:R-:W-:Y:S02]  /*06b0*/  IMAD R6, R0, R5, R24 ;  /* 0x0000000500067224 */ /* 0x000fe400078e0218 */
[----:B------:R-:W-:Y:S01]  /*06c0*/  IMAD.MOV R0, RZ, RZ, -R0 ;  /* 0x000000ffff007224 */ /* 0x000fe200078e0a00 */
[----:B0-----:R-:W-:-:S06]  /*06d0*/  ULEA UR6, UR7, UR6, 0x18 ;  /* 0x0000000607067291 */ /* 0x001fcc000f8ec0ff */
[----:B------:R-:W-:-:S07]  /*06e0*/  LEA R3, R24, UR6, 0x4 ;  /* 0x0000000618037c11 */ /* 0x000fce000f8e20ff */
.L_x_19:
[----:B------:R-:W0:Y:S01]  /*06f0*/  LDS.128 R8, [R3] ;  /* 0x0000000003087984 */ /* 0x000e220000000c00 */
[----:B------:R-:W-:-:S05]  /*0700*/  VIADD R0, R0, 0x1 ;  /* 0x0000000100007836 */ /* 0x000fca0000000000 */
[----:B------:R-:W-:Y:S01]  /*0710*/  ISETP.NE.AND P0, PT, R0, RZ, PT ;  /* 0x000000ff0000720c */ /* 0x000fe20003f05270 */
[C-C-:B0-----:R-:W-:Y:S02]  /*0720*/  DADD R12, R8.reuse, R10.reuse ;  /* 0x00000000080c7229 */ /* 0x141fe4000000000a */
[----:B------:R-:W-:-:S07]  /*0730*/  DADD R14, R8, -R10 ;  /* 0x00000000080e7229 */ /* 0x000fce000000080a */
[----:B------:R0:W-:Y:S02]  /*0740*/  STS.128 [R3], R12 ;  /* 0x0000000c03007388 */ /* 0x0001e40000000c00 */
[----:B0-----:R-:W-:Y:S01]  /*0750*/  IMAD R3, R5, 0x10, R3 ;  /* 0x0000001005037824 */ /* 0x001fe200078e0203 */
[----:B------:R-:W-:Y:S06]  /*0760*/  @P0 BRA `(.L_x_19) ;  /* 0xfffffffc00e00947 */ /* 0x000fec000383ffff */
.L_x_18:
[----:B------:R-:W-:Y:S05]  /*0770*/  BSYNC.RECONVERGENT B1 ;  /* 0x0000000000017941 */ /* 0x000fea0003800200 */
.L_x_17:
[----:B------:R-:W-:Y:S05]  /*0780*/  @!P1 BRA `(.L_x_16) ;  /* 0x0000000000849947 */ /* 0x000fea0003800000 */
[----:B------:R-:W0:Y:S01]  /*0790*/  S2UR UR7, SR_CgaCtaId ;  /* 0x00000000000779c3 */ /* 0x000e220000008800 */
[----:B------:R-:W-:Y:S01]  /*07a0*/  UMOV UR6, 0x400 ;  /* 0x0000040000067882 */ /* 0x000fe20000000000 */
[----:B------:R-:W-:-:S04]  /*07b0*/  IMAD.SHL.U32 R0, R6, 0x10, RZ ;  /* 0x0000001006007824 */ /* 0x000fc800078e00ff */
[C-C-:B------:R-:W-:Y:S02]  /*07c0*/  IMAD R2, R5.reuse, 0x20, R0.reuse ;  /* 0x0000002005027824 */ /* 0x140fe400078e0200 */
[C-C-:B------:R-:W-:Y:S02]  /*07d0*/  IMAD R3, R5.reuse, 0x30, R0.reuse ;  /* 0x0000003005037824 */ /* 0x140fe400078e0200 */
[----:B------:R-:W-:Y:S01]  /*07e0*/  IMAD R4, R5, 0x10, R0 ;  /* 0x0000001005047824 */ /* 0x000fe200078e0200 */
[----:B0-----:R-:W-:-:S06]  /*07f0*/  ULEA UR6, UR7, UR6, 0x18 ;  /* 0x0000000607067291 */ /* 0x001fcc000f8ec0ff */
[----:B------:R-:W-:-:S07]  /*0800*/  MOV R7, UR6 ;  /* 0x0000000600077c02 */ /* 0x000fce0008000f00 */
.L_x_20:
[----:B------:R-:W-:Y:S01]  /*0810*/  IMAD.IADD R25, R0, 0x1, R7 ;  /* 0x0000000100197824 */ /* 0x000fe200078e0207 */
[----:B------:R-:W-:Y:S01]  /*0820*/  IADD3 R6, PT, PT, R5, R6, R5 ;  /* 0x0000000605067210 */ /* 0x000fe20007ffe005 */
[--C-:B------:R-:W-:Y:S02]  /*0830*/  IMAD.IADD R27, R4, 0x1, R7.reuse ;  /* 0x00000001041b7824 */ /* 0x100fe400078e0207 */
[--C-:B------:R-:W-:Y:S01]  /*0840*/  IMAD.IADD R29, R2, 0x1, R7.reuse ;  /* 0x00000001021d7824 */ /* 0x100fe200078e0207 */
[----:B------:R-:W0:Y:S01]  /*0850*/  LDS.128 R8, [R25] ;  /* 0x0000000019087984 */ /* 0x000e220000000c00 */
[----:B--2---:R-:W-:Y:S01]  /*0860*/  IMAD.IADD R26, R3, 0x1, R7 ;  /* 0x00000001031a7824 */ /* 0x004fe200078e0207 */
[C---:B------:R-:W-:Y:S01]  /*0870*/  IADD3 R6, PT, PT, R5.reuse, R6, R5 ;  /* 0x0000000605067210 */ /* 0x040fe20007ffe005 */
[----:B------:R-:W-:-:S03]  /*0880*/  IMAD R7, R5, 0x40, R7 ;  /* 0x0000004005077824 */ /* 0x000fc600078e0207 */
[----:B------:R-:W-:Y:S01]  /*0890*/  ISETP.GE.AND P0, PT, R6, UR8, PT ;  /* 0x0000000806007c0c */ /* 0x000fe2000bf06270 */
[C-C-:B0-----:R-:W-:Y:S02]  /*08a0*/  DADD R12, R8.reuse, R10.reuse ;  /* 0x00000000080c7229 */ /* 0x141fe4000000000a */
[----:B------:R-:W-:-:S07]  /*08b0*/  DADD R14, R8, -R10 ;  /* 0x00000000080e7229 */ /* 0x000fce000000080a */
[----:B------:R-:W-:Y:S04]  /*08c0*/  STS.128 [R25], R12 ;  /* 0x0000000c19007388 */ /* 0x000fe80000000c00 */
[----:B------:R-:W0:Y:S02]  /*08d0*/  LDS.128 R8, [R27] ;  /* 0x000000001b087984 */ /* 0x000e240000000c00 */
        /* <DEDUP_REMOVED lines=10> */
[----:B------:R2:W-:Y:S01]  /*0980*/  STS.128 [R26], R12 ;  /* 0x0000000c1a007388 */ /* 0x0005e20000000c00 */
[----:B------:R-:W-:Y:S05]  /*0990*/  @!P0 BRA `(.L_x_20) ;  /* 0xfffffffc009c8947 */ /* 0x000fea000383ffff */
.L_x_16:
[----:B------:R-:W-:Y:S05]  /*09a0*/  BSYNC.RECONVERGENT B0 ;  /* 0x0000000000007941 */ /* 0x000fea0003800200 */
.L_x_15:
[----:B------:R-:W-:Y:S01]  /*09b0*/  BAR.SYNC.DEFER_BLOCKING 0x0 ;  /* 0x0000000000007b1d */ /* 0x000fe20000010000 */
[----:B------:R-:W-:-:S13]  /*09c0*/  ISETP.GE.AND P0, PT, R24, UR4, PT ;  /* 0x0000000418007c0c */ /* 0x000fda000bf06270 */
[----:B------:R-:W-:Y:S05]  /*09d0*/  @P0 EXIT ;  /* 0x000000000000094d */ /* 0x000fea0003800000 */
[----:B------:R-:W3:Y:S01]  /*09e0*/  S2UR UR7, SR_CgaCtaId ;  /* 0x00000000000779c3 */ /* 0x000ee20000008800 */
[----:B------:R-:W-:Y:S01]  /*09f0*/  UMOV UR6, 0x400 ;  /* 0x0000040000067882 */ /* 0x000fe20000000000 */
[----:B------:R-:W4:Y:S01]  /*0a00*/  LDCU UR8, c[0x0][0x360] ;  /* 0x00006c00ff0877ac */ /* 0x000f220008000800 */
[----:B------:R-:W0:Y:S02]  /*0a10*/  LDCU.64 UR14, c[0x0][0x380] ;  /* 0x00007000ff0e77ac */ /* 0x000e240008000a00 */
[----:B0--34-:R-:W-:-:S12]  /*0a20*/  ULEA UR6, UR7, UR6, 0x18 ;  /* 0x0000000607067291 */ /* 0x019fd8000f8ec0ff */
.L_x_21:
[C---:B01----:R-:W-:Y:S02]  /*0a30*/  LEA R2, R24.reuse, UR6, 0x3 ;  /* 0x0000000618027c11 */ /* 0x043fe4000f8e18ff */
[----:B------:R-:W-:-:S04]  /*0a40*/  IADD3 R0, P0, PT, R24, UR5, RZ ;  /* 0x0000000518007c10 */ /* 0x000fc8000ff1e0ff */
[----:B------:R-:W0:Y:S01]  /*0a50*/  LDS.64 R2, [R2] ;  /* 0x0000000002027984 */ /* 0x000e220000000a00 */
[C---:B------:R-:W-:Y:S01]  /*0a60*/  LEA.HI.X.SX32 R5, R24.reuse, UR12, 0x1, P0 ;  /* 0x0000000c18057c11 */ /* 0x040fe200080f0eff */
[----:B------:R-:W-:Y:S01]  /*0a70*/  VIADD R24, R24, UR8 ;  /* 0x0000000818187c36 */ /* 0x000fe20008000000 */
[----:B------:R-:W-:-:S04]  /*0a80*/  LEA R4, P0, R0, UR14, 0x3 ;  /* 0x0000000e00047c11 */ /* 0x000fc8000f8018ff */
[----:B------:R-:W-:Y:S02]  /*0a90*/  LEA.HI.X R5, R0, UR15, R5, 0x3, P0 ;  /* 0x0000000f00057c11 */ /* 0x000fe400080f1c05 */
[----:B------:R-:W-:-:S03]  /*0aa0*/  ISETP.GE.AND P0, PT, R24, UR4, PT ;  /* 0x0000000418007c0c */ /* 0x000fc6000bf06270 */
[----:B0-----:R0:W-:Y:S10]  /*0ab0*/  STG.E.64 desc[UR10][R4.64], R2 ;  /* 0x0000000204007986 */ /* 0x0011f4000c101b0a */
[----:B------:R-:W-:Y:S05]  /*0ac0*/  @!P0 BRA `(.L_x_21) ;  /* 0xfffffffc00d88947 */ /* 0x000fea000383ffff */
[----:B------:R-:W-:Y:S05]  /*0ad0*/  EXIT ;  /* 0x000000000000794d */ /* 0x000fea0003800000 */
.L_x_22:
        /* <DEDUP_REMOVED lines=10> */
.L_x_26:


//--------------------- .nv.shared._Z14modulateKernelPdS_i --------------------------
	.section	.nv.shared._Z14modulateKernelPdS_i,"aw",@nobits
	.sectionflags	@""
	.align	16
	.zero		1024


//--------------------- .nv.shared.reserved.0     --------------------------
	.section	.nv.shared.reserved.0,"aw",@nobits
	.weak		__nv_reservedSMEM_offset_0_alias
	.size		__nv_reservedSMEM_offset_0_alias, 0, 64
	.other		__nv_reservedSMEM_offset_0_alias,@"STO_CUDA_RESERVED_SHARED STV_DEFAULT"
__nv_reservedSMEM_offset_0_alias:
	.zero		0
	.zero		64


//--------------------- .nv.shared._Z15fwtBatch2KernelPdS_i --------------------------
	.section	.nv.shared._Z15fwtBatch2KernelPdS_i,"aw",@nobits
	.sectionflags	@""
	.align	16
	.zero		1024


//--------------------- .nv.shared._Z15fwtBatch1KernelPdS_i --------------------------
	.section	.nv.shared._Z15fwtBatch1KernelPdS_i,"aw",@nobits
	.sectionflags	@""
	.align	16
	.zero		1024


//--------------------- .nv.constant0._Z14modulateKernelPdS_i --------------------------
	.section	.nv.constant0._Z14modulateKernelPdS_i,"a",@progbits
	.sectionflags	@""
	.align	4
.nv.constant0._Z14modulateKernelPdS_i:
	.zero		916


//--------------------- .nv.constant0._Z15fwtBatch2KernelPdS_i --------------------------
	.section	.nv.constant0._Z15fwtBatch2KernelPdS_i,"a",@progbits
	.sectionflags	@""
	.align	4
.nv.constant0._Z15fwtBatch2KernelPdS_i:
	.zero		916


//--------------------- .nv.constant0._Z15fwtBatch1KernelPdS_i --------------------------
	.section	.nv.constant0._Z15fwtBatch1KernelPdS_i,"a",@progbits
	.sectionflags	@""
	.align	4
.nv.constant0._Z15fwtBatch1KernelPdS_i:
	.zero		916


//--------------------- SYMBOLS --------------------------

	.type		.nv.reservedSmem.offset0,@object
	.size		.nv.reservedSmem.offset0,0x4
	.type		.nv.reservedSmem.cap,@object
	.size		.nv.reservedSmem.cap,0x4
